	.target	sm_100a

	.elftype	@"ET_EXEC"


//--------------------- .note.nv.tkinfo           --------------------------
	.section	.note.nv.tkinfo,"",@"SHT_NOTE"
	.sectionflags	@"SHF_NOTE_NV_TKINFO"
	.tkinfo
        /*0018*/ 	.word	0x00000002
        /*0030*/ 	.string	""
        /*0030*/ 	.string	"ptxas"
        /*0030*/ 	.string	"Cuda compilation tools, release 13.0, V13.0.88"
        /*0030*/ 	.string	"Build cuda_13.0.r13.0/compiler.36424714_0"
        /*0030*/ 	.string	"-arch sm_100a -m 64 "



//--------------------- .note.nv.cuinfo           --------------------------
	.section	.note.nv.cuinfo,"",@"SHT_NOTE"
	.sectionflags	@"SHF_NOTE_NV_CUINFO"
        /*0018*/ 	.short	0x0002
        /*001a*/ 	.short	0x0064
        /*001c*/ 	.short	0x0082
	.zero		2


//--------------------- .nv.info                  --------------------------
	.section	.nv.info,"",@"SHT_CUDA_INFO"
	.align	4


	//----- nvinfo : EIATTR_REGCOUNT
	.align		4
        /*0000*/ 	.byte	0x04, 0x2f
        /*0002*/ 	.short	(.L_19 - .L_18)
	.align		4
.L_18:
        /*0004*/ 	.word	index@(_ZN7cutlass13device_kernelINS_4gemm6kernel13GemmUniversalIN4cute5tupleIJiiiiEEENS1_10collective13CollectiveMmaINS1_35MainloopSm100TmaUmmaWarpSpecializedILi16ELi2ELi4ENS5_IJNS4_1CILi2EEENSA_ILi1EEESC_EEEEENS5_IJNSA_ILi256EEENSA_ILi128EEENSA_ILi32EEEEEENS_10bfloat16_tENS5_IJlSC_lEEESJ_SK_NS4_8TiledMMAINS4_8MMA_AtomIJNS4_26SM100_MMA_F16BF16_2x1SM_SSISJ_SJ_fLi256ELi128ELNS4_4UMMA5MajorE0ELSP_0ELNSO_7ScaleInE0ELSQ_0EEEEEENS4_6LayoutINS5_IJSC_SC_SC_EEENS5_IJNSA_ILi0EEESV_SV_EEEEENS5_IJNS4_10UnderscoreESY_SY_EEEEENS4_18SM100_TMA_2SM_LOADENS4_14ComposedLayoutINS4_7SwizzleILi2ELi4ELi3EEENS4_18smem_ptr_flag_bitsILi16EEENST_INS5_IJNSA_ILi8EEESH_EEENS5_IJSH_SC_EEEEEEEvNS4_8identityES11_S1B_vS1C_EENS_8epilogue10collective18CollectiveEpilogueINS1E_23Sm100TmaWarpSpecializedILi4ELi2ELi32ELb1ELb0EEEJNS5_IJSG_SG_SH_EEENS5_IJNST_ISG_SC_EENST_ISH_SC_EEEEESJ_SK_SJ_SK_NS1E_6fusion15FusionCallbacksIS1I_NS1N_17LinearCombinationISJ_fSJ_fLNS_15FloatRoundStyleE2EEES1J_S1M_JEEENS4_5SM1004TMEM4LOAD26SM100_TMEM_LOAD_32dp32b32xENS4_13SM90_TMA_LOADES1B_NS4_39AutoVectorizingCopyWithAssumedAlignmentILi128EEENS4_14SM90_TMA_STOREES1B_S1Z_S1Z_EEEvvEEEEvNT_6ParamsE)
        /*0008*/ 	.word	0x00000073


	//----- nvinfo : EIATTR_FRAME_SIZE
	.align		4
.L_19:
        /*000c*/ 	.byte	0x04, 0x11
        /*000e*/ 	.short	(.L_21 - .L_20)
	.align		4
.L_20:
        /*0010*/ 	.word	index@($__internal_2_$__cuda_sm10x_tcgen05_guardrail_trap_unallocated_columns_being_dealloced)
        /*0014*/ 	.word	0x00000000


	//----- nvinfo : EIATTR_FRAME_SIZE
	.align		4
.L_21:
        /*0018*/ 	.byte	0x04, 0x11
        /*001a*/ 	.short	(.L_23 - .L_22)
	.align		4
.L_22:
        /*001c*/ 	.word	index@($__internal_1_$__cuda_sm10x_tcgen05_guardrail_trap_phase_invalid_during_alloc)
        /*0020*/ 	.word	0x00000000


	//----- nvinfo : EIATTR_FRAME_SIZE
	.align		4
.L_23:
        /*0024*/ 	.byte	0x04, 0x11
        /*0026*/ 	.short	(.L_25 - .L_24)
	.align		4
.L_24:
        /*0028*/ 	.word	index@($__internal_0_$__cuda_sm10x_tcgen05_guardrail_trap_col_being_dealloced_not_returned_by_alloc)
        /*002c*/ 	.word	0x00000000


	//----- nvinfo : EIATTR_FRAME_SIZE
	.align		4
.L_25:
        /*0030*/ 	.byte	0x04, 0x11
        /*0032*/ 	.short	(.L_27 - .L_26)
	.align		4
.L_26:
        /*0034*/ 	.word	index@(_ZN7cutlass13device_kernelINS_4gemm6kernel13GemmUniversalIN4cute5tupleIJiiiiEEENS1_10collective13CollectiveMmaINS1_35MainloopSm100TmaUmmaWarpSpecializedILi16ELi2ELi4ENS5_IJNS4_1CILi2EEENSA_ILi1EEESC_EEEEENS5_IJNSA_ILi256EEENSA_ILi128EEENSA_ILi32EEEEEENS_10bfloat16_tENS5_IJlSC_lEEESJ_SK_NS4_8TiledMMAINS4_8MMA_AtomIJNS4_26SM100_MMA_F16BF16_2x1SM_SSISJ_SJ_fLi256ELi128ELNS4_4UMMA5MajorE0ELSP_0ELNSO_7ScaleInE0ELSQ_0EEEEEENS4_6LayoutINS5_IJSC_SC_SC_EEENS5_IJNSA_ILi0EEESV_SV_EEEEENS5_IJNS4_10UnderscoreESY_SY_EEEEENS4_18SM100_TMA_2SM_LOADENS4_14ComposedLayoutINS4_7SwizzleILi2ELi4ELi3EEENS4_18smem_ptr_flag_bitsILi16EEENST_INS5_IJNSA_ILi8EEESH_EEENS5_IJSH_SC_EEEEEEEvNS4_8identityES11_S1B_vS1C_EENS_8epilogue10collective18CollectiveEpilogueINS1E_23Sm100TmaWarpSpecializedILi4ELi2ELi32ELb1ELb0EEEJNS5_IJSG_SG_SH_EEENS5_IJNST_ISG_SC_EENST_ISH_SC_EEEEESJ_SK_SJ_SK_NS1E_6fusion15FusionCallbacksIS1I_NS1N_17LinearCombinationISJ_fSJ_fLNS_15FloatRoundStyleE2EEES1J_S1M_JEEENS4_5SM1004TMEM4LOAD26SM100_TMEM_LOAD_32dp32b32xENS4_13SM90_TMA_LOADES1B_NS4_39AutoVectorizingCopyWithAssumedAlignmentILi128EEENS4_14SM90_TMA_STOREES1B_S1Z_S1Z_EEEvvEEEEvNT_6ParamsE)
        /*0038*/ 	.word	0x00000000


	//----- nvinfo : EIATTR_MIN_STACK_SIZE
	.align		4
.L_27:
        /*003c*/ 	.byte	0x04, 0x12
        /*003e*/ 	.short	(.L_29 - .L_28)
	.align		4
.L_28:
        /*0040*/ 	.word	index@(_ZN7cutlass13device_kernelINS_4gemm6kernel13GemmUniversalIN4cute5tupleIJiiiiEEENS1_10collective13CollectiveMmaINS1_35MainloopSm100TmaUmmaWarpSpecializedILi16ELi2ELi4ENS5_IJNS4_1CILi2EEENSA_ILi1EEESC_EEEEENS5_IJNSA_ILi256EEENSA_ILi128EEENSA_ILi32EEEEEENS_10bfloat16_tENS5_IJlSC_lEEESJ_SK_NS4_8TiledMMAINS4_8MMA_AtomIJNS4_26SM100_MMA_F16BF16_2x1SM_SSISJ_SJ_fLi256ELi128ELNS4_4UMMA5MajorE0ELSP_0ELNSO_7ScaleInE0ELSQ_0EEEEEENS4_6LayoutINS5_IJSC_SC_SC_EEENS5_IJNSA_ILi0EEESV_SV_EEEEENS5_IJNS4_10UnderscoreESY_SY_EEEEENS4_18SM100_TMA_2SM_LOADENS4_14ComposedLayoutINS4_7SwizzleILi2ELi4ELi3EEENS4_18smem_ptr_flag_bitsILi16EEENST_INS5_IJNSA_ILi8EEESH_EEENS5_IJSH_SC_EEEEEEEvNS4_8identityES11_S1B_vS1C_EENS_8epilogue10collective18CollectiveEpilogueINS1E_23Sm100TmaWarpSpecializedILi4ELi2ELi32ELb1ELb0EEEJNS5_IJSG_SG_SH_EEENS5_IJNST_ISG_SC_EENST_ISH_SC_EEEEESJ_SK_SJ_SK_NS1E_6fusion15FusionCallbacksIS1I_NS1N_17LinearCombinationISJ_fSJ_fLNS_15FloatRoundStyleE2EEES1J_S1M_JEEENS4_5SM1004TMEM4LOAD26SM100_TMEM_LOAD_32dp32b32xENS4_13SM90_TMA_LOADES1B_NS4_39AutoVectorizingCopyWithAssumedAlignmentILi128EEENS4_14SM90_TMA_STOREES1B_S1Z_S1Z_EEEvvEEEEvNT_6ParamsE)
        /*0044*/ 	.word	0x00000000
.L_29:


//--------------------- .nv.compat                --------------------------
	.section	.nv.compat,"",@"SHT_CUDA_COMPAT_INFO"
	.align	4
        /*0000*/ 	.byte	0x02, 0x09, 0x01, 0x00, 0x02, 0x02, 0x02, 0x00, 0x02, 0x05, 0x05, 0x00, 0x03, 0x07, 0x01, 0x01
        /*0010*/ 	.byte	0x02, 0x03, 0x01, 0x00, 0x02, 0x06, 0x01, 0x00, 0x04, 0x0b, 0x08, 0x00, 0x09, 0x00, 0x00, 0x00
        /*0020*/ 	.byte	0x00, 0x00, 0x00, 0x00


//--------------------- .nv.info._ZN7cutlass13device_kernelINS_4gemm6kernel13GemmUniversalIN4cute5tupleIJiiiiEEENS1_10collective13CollectiveMmaINS1_35MainloopSm100TmaUmmaWarpSpecializedILi16ELi2ELi4ENS5_IJNS4_1CILi2EEENSA_ILi1EEESC_EEEEENS5_IJNSA_ILi256EEENSA_ILi128EEENSA_ILi32EEEEEENS_10bfloat16_tENS5_IJlSC_lEEESJ_SK_NS4_8TiledMMAINS4_8MMA_AtomIJNS4_26SM100_MMA_F16BF16_2x1SM_SSISJ_SJ_fLi256ELi128ELNS4_4UMMA5MajorE0ELSP_0ELNSO_7ScaleInE0ELSQ_0EEEEEENS4_6LayoutINS5_IJSC_SC_SC_EEENS5_IJNSA_ILi0EEESV_SV_EEEEENS5_IJNS4_10UnderscoreESY_SY_EEEEENS4_18SM100_TMA_2SM_LOADENS4_14ComposedLayoutINS4_7SwizzleILi2ELi4ELi3EEENS4_18smem_ptr_flag_bitsILi16EEENST_INS5_IJNSA_ILi8EEESH_EEENS5_IJSH_SC_EEEEEEEvNS4_8identityES11_S1B_vS1C_EENS_8epilogue10collective18CollectiveEpilogueINS1E_23Sm100TmaWarpSpecializedILi4ELi2ELi32ELb1ELb0EEEJNS5_IJSG_SG_SH_EEENS5_IJNST_ISG_SC_EENST_ISH_SC_EEEEESJ_SK_SJ_SK_NS1E_6fusion15FusionCallbacksIS1I_NS1N_17LinearCombinationISJ_fSJ_fLNS_15FloatRoundStyleE2EEES1J_S1M_JEEENS4_5SM1004TMEM4LOAD26SM100_TMEM_LOAD_32dp32b32xENS4_13SM90_TMA_LOADES1B_NS4_39AutoVectorizingCopyWithAssumedAlignmentILi128EEENS4_14SM90_TMA_STOREES1B_S1Z_S1Z_EEEvvEEEEvNT_6ParamsE --------------------------
	.section	.nv.info._ZN7cutlass13device_kernelINS_4gemm6kernel13GemmUniversalIN4cute5tupleIJiiiiEEENS1_10collective13CollectiveMmaINS1_35MainloopSm100TmaUmmaWarpSpecializedILi16ELi2ELi4ENS5_IJNS4_1CILi2EEENSA_ILi1EEESC_EEEEENS5_IJNSA_ILi256EEENSA_ILi128EEENSA_ILi32EEEEEENS_10bfloat16_tENS5_IJlSC_lEEESJ_SK_NS4_8TiledMMAINS4_8MMA_AtomIJNS4_26SM100_MMA_F16BF16_2x1SM_SSISJ_SJ_fLi256ELi128ELNS4_4UMMA5MajorE0ELSP_0ELNSO_7ScaleInE0ELSQ_0EEEEEENS4_6LayoutINS5_IJSC_SC_SC_EEENS5_IJNSA_ILi0EEESV_SV_EEEEENS5_IJNS4_10UnderscoreESY_SY_EEEEENS4_18SM100_TMA_2SM_LOADENS4_14ComposedLayoutINS4_7SwizzleILi2ELi4ELi3EEENS4_18smem_ptr_flag_bitsILi16EEENST_INS5_IJNSA_ILi8EEESH_EEENS5_IJSH_SC_EEEEEEEvNS4_8identityES11_S1B_vS1C_EENS_8epilogue10collective18CollectiveEpilogueINS1E_23Sm100TmaWarpSpecializedILi4ELi2ELi32ELb1ELb0EEEJNS5_IJSG_SG_SH_EEENS5_IJNST_ISG_SC_EENST_ISH_SC_EEEEESJ_SK_SJ_SK_NS1E_6fusion15FusionCallbacksIS1I_NS1N_17LinearCombinationISJ_fSJ_fLNS_15FloatRoundStyleE2EEES1J_S1M_JEEENS4_5SM1004TMEM4LOAD26SM100_TMEM_LOAD_32dp32b32xENS4_13SM90_TMA_LOADES1B_NS4_39AutoVectorizingCopyWithAssumedAlignmentILi128EEENS4_14SM90_TMA_STOREES1B_S1Z_S1Z_EEEvvEEEEvNT_6ParamsE,"",@"SHT_CUDA_INFO"
	.sectionflags	@""
	.align	4


	//----- nvinfo : EIATTR_CUDA_API_VERSION
	.align		4
        /*0000*/ 	.byte	0x04, 0x37
        /*0002*/ 	.short	(.L_31 - .L_30)
.L_30:
        /*0004*/ 	.word	0x00000082


	//----- nvinfo : EIATTR_KPARAM_INFO
	.align		4
.L_31:
        /*0008*/ 	.byte	0x04, 0x17
        /*000a*/ 	.short	(.L_33 - .L_32)
.L_32:
        /*000c*/ 	.word	0x00000000
        /*0010*/ 	.short	0x0000
        /*0012*/ 	.short	0x0000
        /*0014*/ 	.byte	0x00, 0xf0, 0x01, 0x20


	//----- nvinfo : EIATTR_AT_ENTRY_FRAGMENTS
	.align		4
.L_33:
        /*0018*/ 	.byte	0x04, 0x4f
        /*001a*/ 	.short	(.L_35 - .L_34)


	//   ....[0]....
.L_34:
        /*001c*/ 	.word	0x00000007


	//----- nvinfo : EIATTR_RESERVED_SMEM_USED
	.align		4
.L_35:
        /*0020*/ 	.byte	0x01, 0x41
	.zero		2


	//----- nvinfo : EIATTR_SPARSE_MMA_MASK
	.align		4
        /*0024*/ 	.byte	0x03, 0x50
        /*0026*/ 	.short	0x0000


	//----- nvinfo : EIATTR_TCGEN05_2CTA_USED
	.align		4
        /*0028*/ 	.byte	0x01, 0x52
	.zero		2


	//----- nvinfo : EIATTR_MAXREG_COUNT
	.align		4
        /*002c*/ 	.byte	0x03, 0x1b
        /*002e*/ 	.short	0x00ff


	//----- nvinfo : EIATTR_NUM_BARRIERS
	.align		4
        /*0030*/ 	.byte	0x02, 0x4c
        /*0032*/ 	.byte	0x07
	.zero		1


	//----- nvinfo : EIATTR_EXTERNS
	.align		4
        /*0034*/ 	.byte	0x04, 0x0f
        /*0036*/ 	.short	(.L_37 - .L_36)


	//   ....[0]....
	.align		4
.L_36:
        /*0038*/ 	.word	index@(__assertfail)


	//----- nvinfo : EIATTR_MERCURY_ISA_VERSION
	.align		4
.L_37:
        /*003c*/ 	.byte	0x03, 0x5f
        /*003e*/ 	.short	0x0101


	//----- nvinfo : EIATTR_INT_WARP_WIDE_INSTR_OFFSETS
	.align		4
        /*0040*/ 	.byte	0x04, 0x31
        /*0042*/ 	.short	(.L_39 - .L_38)


	//   ....[0]....
.L_38:
        /*0044*/ 	.word	0x00000ec0


	//   ....[1]....
        /*0048*/ 	.word	0x00000f60


	//   ....[2]....
        /*004c*/ 	.word	0x000022c0


	//   ....[3]....
        /*0050*/ 	.word	0x00004770


	//   ....[4]....
        /*0054*/ 	.word	0x000047a0


	//   ....[5]....
        /*0058*/ 	.word	0x000047f0


	//   ....[6]....
        /*005c*/ 	.word	0x00005110


	//   ....[7]....
        /*0060*/ 	.word	0x00005170


	//   ....[8]....
        /*0064*/ 	.word	0x00005250


	//   ....[9]....
        /*0068*/ 	.word	0x000052c0


	//   ....[10]....
        /*006c*/ 	.word	0x000053d0


	//   ....[11]....
        /*0070*/ 	.word	0x00005460


	//   ....[12]....
        /*0074*/ 	.word	0x00005630


	//   ....[13]....
        /*0078*/ 	.word	0x00005790


	//----- nvinfo : EIATTR_COOP_GROUP_MASK_REGIDS
	.align		4
.L_39:
        /*007c*/ 	.byte	0x04, 0x29
        /*007e*/ 	.short	(.L_41 - .L_40)


	//   ....[0]....
.L_40:
        /*0080*/ 	.word	0xffffffff


	//   ....[1]....
        /*0084*/ 	.word	0xffffffff


	//   ....[2]....
        /*0088*/ 	.word	0xffffffff


	//   ....[3]....
        /*008c*/ 	.word	0xffffffff


	//   ....[4]....
        /*0090*/ 	.word	0xffffffff


	//   ....[5]....
        /*0094*/ 	.word	0xffffffff


	//   ....[6]....
        /*0098*/ 	.word	0xffffffff


	//   ....[7]....
        /*009c*/ 	.word	0xffffffff


	//   ....[8]....
        /*00a0*/ 	.word	0xffffffff


	//   ....[9]....
        /*00a4*/ 	.word	0xffffffff


	//   ....[10]....
        /*00a8*/ 	.word	0xffffffff


	//   ....[11]....
        /*00ac*/ 	.word	0xffffffff


	//   ....[12]....
        /*00b0*/ 	.word	0xffffffff


	//   ....[13]....
        /*00b4*/ 	.word	0xffffffff


	//----- nvinfo : EIATTR_COOP_GROUP_INSTR_OFFSETS
	.align		4
.L_41:
        /*00b8*/ 	.byte	0x04, 0x28
        /*00ba*/ 	.short	(.L_43 - .L_42)


	//   ....[0]....
.L_42:
        /*00bc*/ 	.word	0x000000c0


	//   ....[1]....
        /*00c0*/ 	.word	0x00000500


	//   ....[2]....
        /*00c4*/ 	.word	0x00000830


	//   ....[3]....
        /*00c8*/ 	.word	0x000009c0


	//   ....[4]....
        /*00cc*/ 	.word	0x00000ab0


	//   ....[5]....
        /*00d0*/ 	.word	0x00000c10


	//   ....[6]....
        /*00d4*/ 	.word	0x00000da0


	//   ....[7]....
        /*00d8*/ 	.word	0x00000fe0


	//   ....[8]....
        /*00dc*/ 	.word	0x000021a0


	//   ....[9]....
        /*00e0*/ 	.word	0x00003640


	//   ....[10]....
        /*00e4*/ 	.word	0x00003b10


	//   ....[11]....
        /*00e8*/ 	.word	0x00003b40


	//   ....[12]....
        /*00ec*/ 	.word	0x00004680


	//   ....[13]....
        /*00f0*/ 	.word	0x00004890


	//----- nvinfo : EIATTR_VRC_CTA_INIT_COUNT
	.align		4
.L_43:
        /*00f4*/ 	.byte	0x02, 0x4a
        /*00f6*/ 	.byte	0x80
	.zero		1


	//----- nvinfo : EIATTR_SYSCALL_OFFSETS
	.align		4
        /*00f8*/ 	.byte	0x04, 0x46
        /*00fa*/ 	.short	(.L_45 - .L_44)


	//   ....[0]....
.L_44:
        /*00fc*/ 	.word	0x00006210


	//   ....[1]....
        /*0100*/ 	.word	0x00006300


	//   ....[2]....
        /*0104*/ 	.word	0x00006a70


	//   ....[3]....
        /*0108*/ 	.word	0x000076f0


	//   ....[4]....
        /*010c*/ 	.word	0x00008340


	//   ....[5]....
        /*0110*/ 	.word	0x00008f90


	//----- nvinfo : EIATTR_MBARRIER_INSTR_OFFSETS
	.align		4
.L_45:
        /*0114*/ 	.byte	0x04, 0x39
        /*0116*/ 	.short	(.L_47 - .L_46)


	//   ....[0]....
.L_46:
        /*0118*/ 	.word	0x00000610
        /*011c*/ 	.word	0x000000ff
        /*0120*/ 	.word	0x00000000
        /*0124*/ 	.short	0x0100
        /*0126*/ 	.byte	0x08
	.zero		1


	//   ....[1]....
        /*0128*/ 	.word	0x00000620
        /*012c*/ 	.word	0x000000ff
        /*0130*/ 	.word	0x00000080
        /*0134*/ 	.short	0x0100
        /*0136*/ 	.byte	0x08
	.zero		1


	//   ....[2]....
        /*0138*/ 	.word	0x00000630
        /*013c*/ 	.word	0x000000ff
        /*0140*/ 	.word	0x00000008
        /*0144*/ 	.short	0x0100
        /*0146*/ 	.byte	0x08
	.zero		1


	//   ....[3]....
        /*0148*/ 	.word	0x00000640
        /*014c*/ 	.word	0x000000ff
        /*0150*/ 	.word	0x00000088
        /*0154*/ 	.short	0x0100
        /*0156*/ 	.byte	0x08
	.zero		1


	//   ....[4]....
        /*0158*/ 	.word	0x00000650
        /*015c*/ 	.word	0x000000ff
        /*0160*/ 	.word	0x00000010
        /*0164*/ 	.short	0x0100
        /*0166*/ 	.byte	0x08
	.zero		1


	//   ....[5]....
        /*0168*/ 	.word	0x00000660
        /*016c*/ 	.word	0x000000ff
        /*0170*/ 	.word	0x00000090
        /*0174*/ 	.short	0x0100
        /*0176*/ 	.byte	0x08
	.zero		1


	//   ....[6]....
        /*0178*/ 	.word	0x00000670
        /*017c*/ 	.word	0x000000ff
        /*0180*/ 	.word	0x00000018
        /*0184*/ 	.short	0x0100
        /*0186*/ 	.byte	0x08
	.zero		1


	//   ....[7]....
        /*0188*/ 	.word	0x00000680
        /*018c*/ 	.word	0x000000ff
        /*0190*/ 	.word	0x00000098
        /*0194*/ 	.short	0x0100
        /*0196*/ 	.byte	0x08
	.zero		1


	//   ....[8]....
        /*0198*/ 	.word	0x00000690
        /*019c*/ 	.word	0x000000ff
        /*01a0*/ 	.word	0x00000020
        /*01a4*/ 	.short	0x0100
        /*01a6*/ 	.byte	0x08
	.zero		1


	//   ....[9]....
        /*01a8*/ 	.word	0x000006a0
        /*01ac*/ 	.word	0x000000ff
        /*01b0*/ 	.word	0x000000a0
        /*01b4*/ 	.short	0x0100
        /*01b6*/ 	.byte	0x08
	.zero		1


	//   ....[10]....
        /*01b8*/ 	.word	0x000006b0
        /*01bc*/ 	.word	0x000000ff
        /*01c0*/ 	.word	0x00000028
        /*01c4*/ 	.short	0x0100
        /*01c6*/ 	.byte	0x08
	.zero		1


	//   ....[11]....
        /*01c8*/ 	.word	0x000006c0
        /*01cc*/ 	.word	0x000000ff
        /*01d0*/ 	.word	0x000000a8
        /*01d4*/ 	.short	0x0100
        /*01d6*/ 	.byte	0x08
	.zero		1


	//   ....[12]....
        /*01d8*/ 	.word	0x000006d0
        /*01dc*/ 	.word	0x000000ff
        /*01e0*/ 	.word	0x00000030
        /*01e4*/ 	.short	0x0100
        /*01e6*/ 	.byte	0x08
	.zero		1


	//   ....[13]....
        /*01e8*/ 	.word	0x000006e0
        /*01ec*/ 	.word	0x000000ff
        /*01f0*/ 	.word	0x000000b0
        /*01f4*/ 	.short	0x0100
        /*01f6*/ 	.byte	0x08
	.zero		1


	//   ....[14]....
        /*01f8*/ 	.word	0x000006f0
        /*01fc*/ 	.word	0x000000ff
        /*0200*/ 	.word	0x00000038
        /*0204*/ 	.short	0x0100
        /*0206*/ 	.byte	0x08
	.zero		1


	//   ....[15]....
        /*0208*/ 	.word	0x00000700
        /*020c*/ 	.word	0x000000ff
        /*0210*/ 	.word	0x000000b8
        /*0214*/ 	.short	0x0100
        /*0216*/ 	.byte	0x08
	.zero		1


	//   ....[16]....
        /*0218*/ 	.word	0x00000710
        /*021c*/ 	.word	0x000000ff
        /*0220*/ 	.word	0x00000040
        /*0224*/ 	.short	0x0100
        /*0226*/ 	.byte	0x08
	.zero		1


	//   ....[17]....
        /*0228*/ 	.word	0x00000720
        /*022c*/ 	.word	0x000000ff
        /*0230*/ 	.word	0x000000c0
        /*0234*/ 	.short	0x0100
        /*0236*/ 	.byte	0x08
	.zero		1


	//   ....[18]....
        /*0238*/ 	.word	0x00000730
        /*023c*/ 	.word	0x000000ff
        /*0240*/ 	.word	0x00000048
        /*0244*/ 	.short	0x0100
        /*0246*/ 	.byte	0x08
	.zero		1


	//   ....[19]....
        /*0248*/ 	.word	0x00000740
        /*024c*/ 	.word	0x000000ff
        /*0250*/ 	.word	0x000000c8
        /*0254*/ 	.short	0x0100
        /*0256*/ 	.byte	0x08
	.zero		1


	//   ....[20]....
        /*0258*/ 	.word	0x00000750
        /*025c*/ 	.word	0x000000ff
        /*0260*/ 	.word	0x00000050
        /*0264*/ 	.short	0x0100
        /*0266*/ 	.byte	0x08
	.zero		1


	//   ....[21]....
        /*0268*/ 	.word	0x00000760
        /*026c*/ 	.word	0x000000ff
        /*0270*/ 	.word	0x000000d0
        /*0274*/ 	.short	0x0100
        /*0276*/ 	.byte	0x08
	.zero		1


	//   ....[22]....
        /*0278*/ 	.word	0x00000770
        /*027c*/ 	.word	0x000000ff
        /*0280*/ 	.word	0x00000058
        /*0284*/ 	.short	0x0100
        /*0286*/ 	.byte	0x08
	.zero		1


	//   ....[23]....
        /*0288*/ 	.word	0x00000780
        /*028c*/ 	.word	0x000000ff
        /*0290*/ 	.word	0x000000d8
        /*0294*/ 	.short	0x0100
        /*0296*/ 	.byte	0x08
	.zero		1


	//   ....[24]....
        /*0298*/ 	.word	0x00000790
        /*029c*/ 	.word	0x000000ff
        /*02a0*/ 	.word	0x00000060
        /*02a4*/ 	.short	0x0100
        /*02a6*/ 	.byte	0x08
	.zero		1


	//   ....[25]....
        /*02a8*/ 	.word	0x000007a0
        /*02ac*/ 	.word	0x000000ff
        /*02b0*/ 	.word	0x000000e0
        /*02b4*/ 	.short	0x0100
        /*02b6*/ 	.byte	0x08
	.zero		1


	//   ....[26]....
        /*02b8*/ 	.word	0x000007b0
        /*02bc*/ 	.word	0x000000ff
        /*02c0*/ 	.word	0x00000068
        /*02c4*/ 	.short	0x0100
        /*02c6*/ 	.byte	0x08
	.zero		1


	//   ....[27]....
        /*02c8*/ 	.word	0x000007c0
        /*02cc*/ 	.word	0x000000ff
        /*02d0*/ 	.word	0x000000e8
        /*02d4*/ 	.short	0x0100
        /*02d6*/ 	.byte	0x08
	.zero		1


	//   ....[28]....
        /*02d8*/ 	.word	0x000007d0
        /*02dc*/ 	.word	0x000000ff
        /*02e0*/ 	.word	0x00000070
        /*02e4*/ 	.short	0x0100
        /*02e6*/ 	.byte	0x08
	.zero		1


	//   ....[29]....
        /*02e8*/ 	.word	0x000007e0
        /*02ec*/ 	.word	0x000000ff
        /*02f0*/ 	.word	0x000000f0
        /*02f4*/ 	.short	0x0100
        /*02f6*/ 	.byte	0x08
	.zero		1


	//   ....[30]....
        /*02f8*/ 	.word	0x000007f0
        /*02fc*/ 	.word	0x000000ff
        /*0300*/ 	.word	0x00000078
        /*0304*/ 	.short	0x0100
        /*0306*/ 	.byte	0x08
	.zero		1


	//   ....[31]....
        /*0308*/ 	.word	0x00000800
        /*030c*/ 	.word	0x000000ff
        /*0310*/ 	.word	0x000000f8
        /*0314*/ 	.short	0x0100
        /*0316*/ 	.byte	0x08
	.zero		1


	//   ....[32]....
        /*0318*/ 	.word	0x00000930
        /*031c*/ 	.word	0x000000ff
        /*0320*/ 	.word	0x00000100
        /*0324*/ 	.short	0x0100
        /*0326*/ 	.byte	0x09
	.zero		1


	//   ....[33]....
        /*0328*/ 	.word	0x00000940
        /*032c*/ 	.word	0x000000ff
        /*0330*/ 	.word	0x00000120
        /*0334*/ 	.short	0x0100
        /*0336*/ 	.byte	0x09
	.zero		1


	//   ....[34]....
        /*0338*/ 	.word	0x00000950
        /*033c*/ 	.word	0x000000ff
        /*0340*/ 	.word	0x00000108
        /*0344*/ 	.short	0x0100
        /*0346*/ 	.byte	0x09
	.zero		1


	//   ....[35]....
        /*0348*/ 	.word	0x00000960
        /*034c*/ 	.word	0x000000ff
        /*0350*/ 	.word	0x00000128
        /*0354*/ 	.short	0x0100
        /*0356*/ 	.byte	0x09
	.zero		1


	//   ....[36]....
        /*0358*/ 	.word	0x00000970
        /*035c*/ 	.word	0x000000ff
        /*0360*/ 	.word	0x00000110
        /*0364*/ 	.short	0x0100
        /*0366*/ 	.byte	0x09
	.zero		1


	//   ....[37]....
        /*0368*/ 	.word	0x00000980
        /*036c*/ 	.word	0x000000ff
        /*0370*/ 	.word	0x00000130
        /*0374*/ 	.short	0x0100
        /*0376*/ 	.byte	0x09
	.zero		1


	//   ....[38]....
        /*0378*/ 	.word	0x00000990
        /*037c*/ 	.word	0x000000ff
        /*0380*/ 	.word	0x00000118
        /*0384*/ 	.short	0x0100
        /*0386*/ 	.byte	0x09
	.zero		1


	//   ....[39]....
        /*0388*/ 	.word	0x000009a0
        /*038c*/ 	.word	0x000000ff
        /*0390*/ 	.word	0x00000138
        /*0394*/ 	.short	0x0100
        /*0396*/ 	.byte	0x09
	.zero		1


	//   ....[40]....
        /*0398*/ 	.word	0x00000a80
        /*039c*/ 	.word	0x000000ff
        /*03a0*/ 	.word	0x00000140
        /*03a4*/ 	.short	0x0100
        /*03a6*/ 	.byte	0x08
	.zero		1


	//   ....[41]....
        /*03a8*/ 	.word	0x00000a90
        /*03ac*/ 	.word	0x000000ff
        /*03b0*/ 	.word	0x00000148
        /*03b4*/ 	.short	0x0100
        /*03b6*/ 	.byte	0x08
	.zero		1


	//   ....[42]....
        /*03b8*/ 	.word	0x00000bc0
        /*03bc*/ 	.word	0x000000ff
        /*03c0*/ 	.word	0x00000150
        /*03c4*/ 	.short	0x0100
        /*03c6*/ 	.byte	0x08
	.zero		1


	//   ....[43]....
        /*03c8*/ 	.word	0x00000bd0
        /*03cc*/ 	.word	0x000000ff
        /*03d0*/ 	.word	0x00000160
        /*03d4*/ 	.short	0x0100
        /*03d6*/ 	.byte	0x08
	.zero		1


	//   ....[44]....
        /*03d8*/ 	.word	0x00000be0
        /*03dc*/ 	.word	0x000000ff
        /*03e0*/ 	.word	0x00000158
        /*03e4*/ 	.short	0x0100
        /*03e6*/ 	.byte	0x08
	.zero		1


	//   ....[45]....
        /*03e8*/ 	.word	0x00000bf0
        /*03ec*/ 	.word	0x000000ff
        /*03f0*/ 	.word	0x00000168
        /*03f4*/ 	.short	0x0100
        /*03f6*/ 	.byte	0x08
	.zero		1


	//   ....[46]....
        /*03f8*/ 	.word	0x00000d10
        /*03fc*/ 	.word	0x000000ff
        /*0400*/ 	.word	0x00000170
        /*0404*/ 	.short	0x0100
        /*0406*/ 	.byte	0x09
	.zero		1


	//   ....[47]....
        /*0408*/ 	.word	0x00000d20
        /*040c*/ 	.word	0x000000ff
        /*0410*/ 	.word	0x00000190
        /*0414*/ 	.short	0x0100
        /*0416*/ 	.byte	0x09
	.zero		1


	//   ....[48]....
        /*0418*/ 	.word	0x00000d30
        /*041c*/ 	.word	0x000000ff
        /*0420*/ 	.word	0x00000178
        /*0424*/ 	.short	0x0100
        /*0426*/ 	.byte	0x09
	.zero		1


	//   ....[49]....
        /*0428*/ 	.word	0x00000d40
        /*042c*/ 	.word	0x000000ff
        /*0430*/ 	.word	0x00000198
        /*0434*/ 	.short	0x0100
        /*0436*/ 	.byte	0x09
	.zero		1


	//   ....[50]....
        /*0438*/ 	.word	0x00000d50
        /*043c*/ 	.word	0x000000ff
        /*0440*/ 	.word	0x00000180
        /*0444*/ 	.short	0x0100
        /*0446*/ 	.byte	0x09
	.zero		1


	//   ....[51]....
        /*0448*/ 	.word	0x00000d60
        /*044c*/ 	.word	0x000000ff
        /*0450*/ 	.word	0x000001a0
        /*0454*/ 	.short	0x0100
        /*0456*/ 	.byte	0x09
	.zero		1


	//   ....[52]....
        /*0458*/ 	.word	0x00000d70
        /*045c*/ 	.word	0x000000ff
        /*0460*/ 	.word	0x00000188
        /*0464*/ 	.short	0x0100
        /*0466*/ 	.byte	0x09
	.zero		1


	//   ....[53]....
        /*0468*/ 	.word	0x00000d80
        /*046c*/ 	.word	0x000000ff
        /*0470*/ 	.word	0x000001a8
        /*0474*/ 	.short	0x0100
        /*0476*/ 	.byte	0x09
	.zero		1


	//   ....[54]....
        /*0478*/ 	.word	0x00000e70
        /*047c*/ 	.word	0x000000ff
        /*0480*/ 	.word	0x000001b0
        /*0484*/ 	.short	0x0100
        /*0486*/ 	.byte	0x08
	.zero		1


	//   ....[55]....
        /*0488*/ 	.word	0x00000e80
        /*048c*/ 	.word	0x000000ff
        /*0490*/ 	.word	0x000001c0
        /*0494*/ 	.short	0x0100
        /*0496*/ 	.byte	0x08
	.zero		1


	//   ....[56]....
        /*0498*/ 	.word	0x00000e90
        /*049c*/ 	.word	0x000000ff
        /*04a0*/ 	.word	0x000001b8
        /*04a4*/ 	.short	0x0100
        /*04a6*/ 	.byte	0x08
	.zero		1


	//   ....[57]....
        /*04a8*/ 	.word	0x00000ea0
        /*04ac*/ 	.word	0x000000ff
        /*04b0*/ 	.word	0x000001c8
        /*04b4*/ 	.short	0x0100
        /*04b6*/ 	.byte	0x08
	.zero		1


	//   ....[58]....
        /*04b8*/ 	.word	0x00000f90
        /*04bc*/ 	.word	0x000000ff
        /*04c0*/ 	.word	0x000001d0
        /*04c4*/ 	.short	0x0100
        /*04c6*/ 	.byte	0x07
	.zero		1


	//   ....[59]....
        /*04c8*/ 	.word	0x000019a0
        /*04cc*/ 	.word	0x00000002
        /*04d0*/ 	.word	0x000001c0
        /*04d4*/ 	.short	0x010a
        /*04d6*/ 	.byte	0xff
	.zero		1


	//   ....[60]....
        /*04d8*/ 	.word	0x000019d0
        /*04dc*/ 	.word	0x00000002
        /*04e0*/ 	.word	0x000001b0
        /*04e4*/ 	.short	0x0101
        /*04e6*/ 	.byte	0xff
	.zero		1


	//   ....[61]....
        /*04e8*/ 	.word	0x00001aa0
        /*04ec*/ 	.word	0x000000ff
        /*04f0*/ 	.word	0x00000080
        /*04f4*/ 	.short	0x010a
        /*04f6*/ 	.byte	0x08
	.zero		1


	//   ....[62]....
        /*04f8*/ 	.word	0x00001ba0
        /*04fc*/ 	.word	0x000000ff
        /*0500*/ 	.word	0x00000080
        /*0504*/ 	.short	0x010a
        /*0506*/ 	.byte	0x21
	.zero		1


	//   ....[63]....
        /*0508*/ 	.word	0x00001d50
        /*050c*/ 	.word	0x000000ff
        /*0510*/ 	.word	0x00000080
        /*0514*/ 	.short	0x010a
        /*0516*/ 	.byte	0x08
	.zero		1


	//   ....[64]....
        /*0518*/ 	.word	0x00001e50
        /*051c*/ 	.word	0x000000ff
        /*0520*/ 	.word	0x00000148
        /*0524*/ 	.short	0x0101
        /*0526*/ 	.byte	0x06
	.zero		1


	//   ....[65]....
        /*0528*/ 	.word	0x00001e70
        /*052c*/ 	.word	0x000000ff
        /*0530*/ 	.word	0x00000080
        /*0534*/ 	.short	0x010a
        /*0536*/ 	.byte	0x08
	.zero		1


	//   ....[66]....
        /*0538*/ 	.word	0x00001ef0
        /*053c*/ 	.word	0x000000ff
        /*0540*/ 	.word	0x00000080
        /*0544*/ 	.short	0x010a
        /*0546*/ 	.byte	0x11
	.zero		1


	//   ....[67]....
        /*0548*/ 	.word	0x00002080
        /*054c*/ 	.word	0x000000ff
        /*0550*/ 	.word	0x00000080
        /*0554*/ 	.short	0x010a
        /*0556*/ 	.byte	0x08
	.zero		1


	//   ....[68]....
        /*0558*/ 	.word	0x000021d0
        /*055c*/ 	.word	0x00000002
        /*0560*/ 	.word	0x00000150
        /*0564*/ 	.short	0x010a
        /*0566*/ 	.byte	0xff
	.zero		1


	//   ....[69]....
        /*0568*/ 	.word	0x00002290
        /*056c*/ 	.word	0x00000002
        /*0570*/ 	.word	0x00000000
        /*0574*/ 	.short	0x0101
        /*0576*/ 	.byte	0xff
	.zero		1


	//   ....[70]....
        /*0578*/ 	.word	0x000027f0
        /*057c*/ 	.word	0x000000ff
        /*0580*/ 	.word	0x00000000
        /*0584*/ 	.short	0x010a
        /*0586*/ 	.byte	0x04
	.zero		1


	//   ....[71]....
        /*0588*/ 	.word	0x00002880
        /*058c*/ 	.word	0x000000ff
        /*0590*/ 	.word	0x00000000
        /*0594*/ 	.short	0x010a
        /*0596*/ 	.byte	0x04
	.zero		1


	//   ....[72]....
        /*0598*/ 	.word	0x00002910
        /*059c*/ 	.word	0x000000ff
        /*05a0*/ 	.word	0x00000000
        /*05a4*/ 	.short	0x010a
        /*05a6*/ 	.byte	0x04
	.zero		1


	//   ....[73]....
        /*05a8*/ 	.word	0x000029a0
        /*05ac*/ 	.word	0x000000ff
        /*05b0*/ 	.word	0x00000000
        /*05b4*/ 	.short	0x010a
        /*05b6*/ 	.byte	0x04
	.zero		1


	//   ....[74]....
        /*05b8*/ 	.word	0x00002a30
        /*05bc*/ 	.word	0x000000ff
        /*05c0*/ 	.word	0x00000000
        /*05c4*/ 	.short	0x010a
        /*05c6*/ 	.byte	0x04
	.zero		1


	//   ....[75]....
        /*05c8*/ 	.word	0x00002ac0
        /*05cc*/ 	.word	0x000000ff
        /*05d0*/ 	.word	0x00000000
        /*05d4*/ 	.short	0x010a
        /*05d6*/ 	.byte	0x04
	.zero		1


	//   ....[76]....
        /*05d8*/ 	.word	0x00002b50
        /*05dc*/ 	.word	0x000000ff
        /*05e0*/ 	.word	0x00000000
        /*05e4*/ 	.short	0x010a
        /*05e6*/ 	.byte	0x04
	.zero		1


	//   ....[77]....
        /*05e8*/ 	.word	0x00002be0
        /*05ec*/ 	.word	0x000000ff
        /*05f0*/ 	.word	0x00000000
        /*05f4*/ 	.short	0x010a
        /*05f6*/ 	.byte	0x04
	.zero		1


	//   ....[78]....
        /*05f8*/ 	.word	0x00002c70
        /*05fc*/ 	.word	0x000000ff
        /*0600*/ 	.word	0x00000000
        /*0604*/ 	.short	0x010a
        /*0606*/ 	.byte	0x04
	.zero		1


	//   ....[79]....
        /*0608*/ 	.word	0x00002d00
        /*060c*/ 	.word	0x000000ff
        /*0610*/ 	.word	0x00000000
        /*0614*/ 	.short	0x010a
        /*0616*/ 	.byte	0x04
	.zero		1


	//   ....[80]....
        /*0618*/ 	.word	0x00002d90
        /*061c*/ 	.word	0x000000ff
        /*0620*/ 	.word	0x00000000
        /*0624*/ 	.short	0x010a
        /*0626*/ 	.byte	0x04
	.zero		1


	//   ....[81]....
        /*0628*/ 	.word	0x00002e20
        /*062c*/ 	.word	0x000000ff
        /*0630*/ 	.word	0x00000000
        /*0634*/ 	.short	0x010a
        /*0636*/ 	.byte	0x04
	.zero		1


	//   ....[82]....
        /*0638*/ 	.word	0x00002eb0
        /*063c*/ 	.word	0x000000ff
        /*0640*/ 	.word	0x00000000
        /*0644*/ 	.short	0x010a
        /*0646*/ 	.byte	0x04
	.zero		1


	//   ....[83]....
        /*0648*/ 	.word	0x00002f40
        /*064c*/ 	.word	0x000000ff
        /*0650*/ 	.word	0x00000000
        /*0654*/ 	.short	0x010a
        /*0656*/ 	.byte	0x04
	.zero		1


	//   ....[84]....
        /*0658*/ 	.word	0x00002fd0
        /*065c*/ 	.word	0x000000ff
        /*0660*/ 	.word	0x00000000
        /*0664*/ 	.short	0x010a
        /*0666*/ 	.byte	0x04
	.zero		1


	//   ....[85]....
        /*0668*/ 	.word	0x00003070
        /*066c*/ 	.word	0x00000000
        /*0670*/ 	.word	0x00000000
        /*0674*/ 	.short	0x010a
        /*0676*/ 	.byte	0xff
	.zero		1


	//   ....[86]....
        /*0678*/ 	.word	0x000031a0
        /*067c*/ 	.word	0x00000000
        /*0680*/ 	.word	0x000001b0
        /*0684*/ 	.short	0x010a
        /*0686*/ 	.byte	0xff
	.zero		1


	//   ....[87]....
        /*0688*/ 	.word	0x00003210
        /*068c*/ 	.word	0x00000000
        /*0690*/ 	.word	0x00000000
        /*0694*/ 	.short	0x0101
        /*0696*/ 	.byte	0xff
	.zero		1


	//   ....[88]....
        /*0698*/ 	.word	0x00003230
        /*069c*/ 	.word	0x000000ff
        /*06a0*/ 	.word	0x00000160
        /*06a4*/ 	.short	0x010a
        /*06a6*/ 	.byte	0x05
	.zero		1


	//   ....[89]....
        /*06a8*/ 	.word	0x00003350
        /*06ac*/ 	.word	0x00000000
        /*06b0*/ 	.word	0x00000150
        /*06b4*/ 	.short	0x010a
        /*06b6*/ 	.byte	0xff
	.zero		1


	//   ....[90]....
        /*06b8*/ 	.word	0x00003450
        /*06bc*/ 	.word	0x00000000
        /*06c0*/ 	.word	0x00000000
        /*06c4*/ 	.short	0x0101
        /*06c6*/ 	.byte	0xff
	.zero		1


	//   ....[91]....
        /*06c8*/ 	.word	0x000034e0
        /*06cc*/ 	.word	0x000000ff
        /*06d0*/ 	.word	0x00000160
        /*06d4*/ 	.short	0x0106
        /*06d6*/ 	.byte	0x05
	.zero		1


	//   ....[92]....
        /*06d8*/ 	.word	0x00003500
        /*06dc*/ 	.word	0x000000ff
        /*06e0*/ 	.word	0x00000160
        /*06e4*/ 	.short	0x010a
        /*06e6*/ 	.byte	0x05
	.zero		1


	//   ....[93]....
        /*06e8*/ 	.word	0x00003590
        /*06ec*/ 	.word	0x000000ff
        /*06f0*/ 	.word	0x00000160
        /*06f4*/ 	.short	0x0106
        /*06f6*/ 	.byte	0x04
	.zero		1


	//   ....[94]....
        /*06f8*/ 	.word	0x000035d0
        /*06fc*/ 	.word	0x00000000
        /*0700*/ 	.word	0x00000160
        /*0704*/ 	.short	0x010a
        /*0706*/ 	.byte	0xff
	.zero		1


	//   ....[95]....
        /*0708*/ 	.word	0x00003810
        /*070c*/ 	.word	0x000000ff
        /*0710*/ 	.word	0x00000008
        /*0714*/ 	.short	0x010a
        /*0716*/ 	.byte	0x06
	.zero		1


	//   ....[96]....
        /*0718*/ 	.word	0x00003830
        /*071c*/ 	.word	0x000000ff
        /*0720*/ 	.word	0x00000008
        /*0724*/ 	.short	0x010a
        /*0726*/ 	.byte	0x06
	.zero		1


	//   ....[97]....
        /*0728*/ 	.word	0x000039c0
        /*072c*/ 	.word	0x000000ff
        /*0730*/ 	.word	0x00000008
        /*0734*/ 	.short	0x010a
        /*0736*/ 	.byte	0x06
	.zero		1


	//   ....[98]....
        /*0738*/ 	.word	0x000039e0
        /*073c*/ 	.word	0x000000ff
        /*0740*/ 	.word	0x00000008
        /*0744*/ 	.short	0x010a
        /*0746*/ 	.byte	0x06
	.zero		1


	//   ....[99]....
        /*0748*/ 	.word	0x00003aa0
        /*074c*/ 	.word	0x000000ff
        /*0750*/ 	.word	0x00000000
        /*0754*/ 	.short	0x0101
        /*0756*/ 	.byte	0x07
	.zero		1


	//   ....[100]....
        /*0758*/ 	.word	0x00003da0
        /*075c*/ 	.word	0x00000000
        /*0760*/ 	.word	0x00000150
        /*0764*/ 	.short	0x010a
        /*0766*/ 	.byte	0xff
	.zero		1


	//   ....[101]....
        /*0768*/ 	.word	0x00003e60
        /*076c*/ 	.word	0x00000000
        /*0770*/ 	.word	0x00000000
        /*0774*/ 	.short	0x0101
        /*0776*/ 	.byte	0xff
	.zero		1


	//   ....[102]....
        /*0778*/ 	.word	0x00003f20
        /*077c*/ 	.word	0x000000ff
        /*0780*/ 	.word	0x00000000
        /*0784*/ 	.short	0x010a
        /*0786*/ 	.byte	0x06
	.zero		1


	//   ....[103]....
        /*0788*/ 	.word	0x00003f30
        /*078c*/ 	.word	0x000000ff
        /*0790*/ 	.word	0x00000190
        /*0794*/ 	.short	0x010a
        /*0796*/ 	.byte	0x0a
	.zero		1


	//   ....[104]....
        /*0798*/ 	.word	0x00003fe0
        /*079c*/ 	.word	0x000000ff
        /*07a0*/ 	.word	0x00000000
        /*07a4*/ 	.short	0x010a
        /*07a6*/ 	.byte	0x09
	.zero		1


	//   ....[105]....
        /*07a8*/ 	.word	0x00004120
        /*07ac*/ 	.word	0x000000ff
        /*07b0*/ 	.word	0x00000000
        /*07b4*/ 	.short	0x010a
        /*07b6*/ 	.byte	0x06
	.zero		1


	//   ....[106]....
        /*07b8*/ 	.word	0x00004370
        /*07bc*/ 	.word	0x000000ff
        /*07c0*/ 	.word	0x00000000
        /*07c4*/ 	.short	0x010a
        /*07c6*/ 	.byte	0x07
	.zero		1


	//   ....[107]....
        /*07c8*/ 	.word	0x00004400
        /*07cc*/ 	.word	0x000000ff
        /*07d0*/ 	.word	0x00000000
        /*07d4*/ 	.short	0x010a
        /*07d6*/ 	.byte	0x07
	.zero		1


	//   ....[108]....
        /*07d8*/ 	.word	0x00004490
        /*07dc*/ 	.word	0x000000ff
        /*07e0*/ 	.word	0x00000000
        /*07e4*/ 	.short	0x010a
        /*07e6*/ 	.byte	0x07
	.zero		1


	//   ....[109]....
        /*07e8*/ 	.word	0x00004530
        /*07ec*/ 	.word	0x00000000
        /*07f0*/ 	.word	0x00000000
        /*07f4*/ 	.short	0x010a
        /*07f6*/ 	.byte	0xff
	.zero		1


	//   ....[110]....
        /*07f8*/ 	.word	0x00004570
        /*07fc*/ 	.word	0x00000000
        /*0800*/ 	.word	0x00000000
        /*0804*/ 	.short	0x010a
        /*0806*/ 	.byte	0xff
	.zero		1


	//   ....[111]....
        /*0808*/ 	.word	0x000045e0
        /*080c*/ 	.word	0x000000ff
        /*0810*/ 	.word	0x00000000
        /*0814*/ 	.short	0x0101
        /*0816*/ 	.byte	0x05
	.zero		1


	//   ....[112]....
        /*0818*/ 	.word	0x00004620
        /*081c*/ 	.word	0x000000ff
        /*0820*/ 	.word	0x000001d0
        /*0824*/ 	.short	0x010a
        /*0826*/ 	.byte	0x08
	.zero		1


	//   ....[113]....
        /*0828*/ 	.word	0x00004670
        /*082c*/ 	.word	0x000000ff
        /*0830*/ 	.word	0x00000000
        /*0834*/ 	.short	0x0101
        /*0836*/ 	.byte	0x05
	.zero		1


	//   ....[114]....
        /*0838*/ 	.word	0x00004ac0
        /*083c*/ 	.word	0x00000000
        /*0840*/ 	.word	0x00000150
        /*0844*/ 	.short	0x010a
        /*0846*/ 	.byte	0xff
	.zero		1


	//   ....[115]....
        /*0848*/ 	.word	0x00004b80
        /*084c*/ 	.word	0x00000000
        /*0850*/ 	.word	0x00000000
        /*0854*/ 	.short	0x0101
        /*0856*/ 	.byte	0xff
	.zero		1


	//   ....[116]....
        /*0858*/ 	.word	0x00004ea0
        /*085c*/ 	.word	0x000000ff
        /*0860*/ 	.word	0x00000148
        /*0864*/ 	.short	0x010a
        /*0866*/ 	.byte	0x07
	.zero		1


	//   ....[117]....
        /*0868*/ 	.word	0x00005090
        /*086c*/ 	.word	0x000000ff
        /*0870*/ 	.word	0x00000120
        /*0874*/ 	.short	0x010a
        /*0876*/ 	.byte	0x07
	.zero		1


	//   ....[118]....
        /*0878*/ 	.word	0x00005200
        /*087c*/ 	.word	0x000000ff
        /*0880*/ 	.word	0x00000100
        /*0884*/ 	.short	0x010b
        /*0886*/ 	.byte	0x07
	.zero		1


	//   ....[119]....
        /*0888*/ 	.word	0x00005210
        /*088c*/ 	.word	0x000000ff
        /*0890*/ 	.word	0x00000000
        /*0894*/ 	.short	0x0101
        /*0896*/ 	.byte	0x08
	.zero		1


	//   ....[120]....
        /*0898*/ 	.word	0x00005220
        /*089c*/ 	.word	0x000000ff
        /*08a0*/ 	.word	0x00000128
        /*08a4*/ 	.short	0x010a
        /*08a6*/ 	.byte	0x07
	.zero		1


	//   ....[121]....
        /*08a8*/ 	.word	0x00005370
        /*08ac*/ 	.word	0x000000ff
        /*08b0*/ 	.word	0x00000108
        /*08b4*/ 	.short	0x010b
        /*08b6*/ 	.byte	0x07
	.zero		1


	//   ....[122]....
        /*08b8*/ 	.word	0x00005380
        /*08bc*/ 	.word	0x000000ff
        /*08c0*/ 	.word	0x00000000
        /*08c4*/ 	.short	0x0101
        /*08c6*/ 	.byte	0x08
	.zero		1


	//   ....[123]....
        /*08c8*/ 	.word	0x00005390
        /*08cc*/ 	.word	0x000000ff
        /*08d0*/ 	.word	0x00000130
        /*08d4*/ 	.short	0x010a
        /*08d6*/ 	.byte	0x07
	.zero		1


	//   ....[124]....
        /*08d8*/ 	.word	0x00005510
        /*08dc*/ 	.word	0x000000ff
        /*08e0*/ 	.word	0x00000110
        /*08e4*/ 	.short	0x010b
        /*08e6*/ 	.byte	0x07
	.zero		1


	//   ....[125]....
        /*08e8*/ 	.word	0x00005550
        /*08ec*/ 	.word	0x000000ff
        /*08f0*/ 	.word	0x00000000
        /*08f4*/ 	.short	0x0101
        /*08f6*/ 	.byte	0x08
	.zero		1


	//   ....[126]....
        /*08f8*/ 	.word	0x00005590
        /*08fc*/ 	.word	0x000000ff
        /*0900*/ 	.word	0x00000138
        /*0904*/ 	.short	0x010a
        /*0906*/ 	.byte	0x07
	.zero		1


	//   ....[127]....
        /*0908*/ 	.word	0x000057d0
        /*090c*/ 	.word	0x000000ff
        /*0910*/ 	.word	0x00000118
        /*0914*/ 	.short	0x010b
        /*0916*/ 	.byte	0x07
	.zero		1


	//   ....[128]....
        /*0918*/ 	.word	0x000057f0
        /*091c*/ 	.word	0x000000ff
        /*0920*/ 	.word	0x00000000
        /*0924*/ 	.short	0x0101
        /*0926*/ 	.byte	0x0d
	.zero		1


	//   ....[129]....
        /*0928*/ 	.word	0x00005820
        /*092c*/ 	.word	0x000000ff
        /*0930*/ 	.word	0x00000120
        /*0934*/ 	.short	0x010a
        /*0936*/ 	.byte	0x07
	.zero		1


	//   ....[130]....
        /*0938*/ 	.word	0x00005840
        /*093c*/ 	.word	0x000000ff
        /*0940*/ 	.word	0x00000128
        /*0944*/ 	.short	0x010a
        /*0946*/ 	.byte	0x07
	.zero		1


	//   ....[131]....
        /*0948*/ 	.word	0x00005860
        /*094c*/ 	.word	0x000000ff
        /*0950*/ 	.word	0x00000130
        /*0954*/ 	.short	0x010a
        /*0956*/ 	.byte	0x07
	.zero		1


	//   ....[132]....
        /*0958*/ 	.word	0x000058a0
        /*095c*/ 	.word	0x00000000
        /*0960*/ 	.word	0x00000138
        /*0964*/ 	.short	0x010a
        /*0966*/ 	.byte	0xff
	.zero		1


	//   ....[133]....
        /*0968*/ 	.word	0x00005bd0
        /*096c*/ 	.word	0x00000000
        /*0970*/ 	.word	0x00000150
        /*0974*/ 	.short	0x010a
        /*0976*/ 	.byte	0xff
	.zero		1


	//   ....[134]....
        /*0978*/ 	.word	0x00005ce0
        /*097c*/ 	.word	0x00000000
        /*0980*/ 	.word	0x00000000
        /*0984*/ 	.short	0x0101
        /*0986*/ 	.byte	0xff
	.zero		1


	//   ....[135]....
        /*0988*/ 	.word	0x00006730
        /*098c*/ 	.word	0x000000ff
        /*0990*/ 	.word	0x00000100
        /*0994*/ 	.short	0x010a
        /*0996*/ 	.byte	0x30
	.zero		1


	//   ....[136]....
        /*0998*/ 	.word	0x00006770
        /*099c*/ 	.word	0x00000070
        /*09a0*/ 	.word	0x00000170
        /*09a4*/ 	.short	0x010a
        /*09a6*/ 	.byte	0xff
	.zero		1


	//   ....[137]....
        /*09a8*/ 	.word	0x00006860
        /*09ac*/ 	.word	0x000000ff
        /*09b0*/ 	.word	0x00000100
        /*09b4*/ 	.short	0x010a
        /*09b6*/ 	.byte	0x30
	.zero		1


	//   ....[138]....
        /*09b8*/ 	.word	0x00006950
        /*09bc*/ 	.word	0x00000070
        /*09c0*/ 	.word	0x00000170
        /*09c4*/ 	.short	0x010a
        /*09c6*/ 	.byte	0xff
	.zero		1


	//   ....[139]....
        /*09c8*/ 	.word	0x00007420
        /*09cc*/ 	.word	0x00000000
        /*09d0*/ 	.word	0x00000000
        /*09d4*/ 	.short	0x0101
        /*09d6*/ 	.byte	0xff
	.zero		1


	//   ....[140]....
        /*09d8*/ 	.word	0x00007430
        /*09dc*/ 	.word	0x00000002
        /*09e0*/ 	.word	0x00000100
        /*09e4*/ 	.short	0x010a
        /*09e6*/ 	.byte	0xff
	.zero		1


	//   ....[141]....
        /*09e8*/ 	.word	0x00007510
        /*09ec*/ 	.word	0x00000002
        /*09f0*/ 	.word	0x00000100
        /*09f4*/ 	.short	0x010a
        /*09f6*/ 	.byte	0xff
	.zero		1


	//   ....[142]....
        /*09f8*/ 	.word	0x00008070
        /*09fc*/ 	.word	0x0000003f
        /*0a00*/ 	.word	0x00000000
        /*0a04*/ 	.short	0x0101
        /*0a06*/ 	.byte	0xff
	.zero		1


	//   ....[143]....
        /*0a08*/ 	.word	0x00008090
        /*0a0c*/ 	.word	0x00000000
        /*0a10*/ 	.word	0x00000100
        /*0a14*/ 	.short	0x010a
        /*0a16*/ 	.byte	0xff
	.zero		1


	//   ....[144]....
        /*0a18*/ 	.word	0x00008160
        /*0a1c*/ 	.word	0x00000000
        /*0a20*/ 	.word	0x00000100
        /*0a24*/ 	.short	0x010a
        /*0a26*/ 	.byte	0xff
	.zero		1


	//   ....[145]....
        /*0a28*/ 	.word	0x00008cc0
        /*0a2c*/ 	.word	0x0000003f
        /*0a30*/ 	.word	0x00000000
        /*0a34*/ 	.short	0x0101
        /*0a36*/ 	.byte	0xff
	.zero		1


	//   ....[146]....
        /*0a38*/ 	.word	0x00008ce0
        /*0a3c*/ 	.word	0x00000000
        /*0a40*/ 	.word	0x00000100
        /*0a44*/ 	.short	0x010a
        /*0a46*/ 	.byte	0xff
	.zero		1


	//   ....[147]....
        /*0a48*/ 	.word	0x00008db0
        /*0a4c*/ 	.word	0x00000000
        /*0a50*/ 	.word	0x00000100
        /*0a54*/ 	.short	0x010a
        /*0a56*/ 	.byte	0xff
	.zero		1


	//   ....[148]....
        /*0a58*/ 	.word	0x000091a0
        /*0a5c*/ 	.word	0x00000070
        /*0a60*/ 	.word	0x00000000
        /*0a64*/ 	.short	0x0101
        /*0a66*/ 	.byte	0xff
	.zero		1


	//   ....[149]....
        /*0a68*/ 	.word	0x00009960
        /*0a6c*/ 	.word	0x00000000
        /*0a70*/ 	.word	0x00000000
        /*0a74*/ 	.short	0x0101
        /*0a76*/ 	.byte	0xff
	.zero		1


	//   ....[150]....
        /*0a78*/ 	.word	0x00009bd0
        /*0a7c*/ 	.word	0x000000ff
        /*0a80*/ 	.word	0x00000000
        /*0a84*/ 	.short	0x0101
        /*0a86*/ 	.byte	0x04
	.zero		1


	//   ....[151]....
        /*0a88*/ 	.word	0x00009bf0
        /*0a8c*/ 	.word	0x00000002
        /*0a90*/ 	.word	0x000001c0
        /*0a94*/ 	.short	0x010a
        /*0a96*/ 	.byte	0xff
	.zero		1


	//   ....[152]....
        /*0a98*/ 	.word	0x00009c50
        /*0a9c*/ 	.word	0x00000002
        /*0aa0*/ 	.word	0x00000080
        /*0aa4*/ 	.short	0x010a
        /*0aa6*/ 	.byte	0xff
	.zero		1


	//   ....[153]....
        /*0aa8*/ 	.word	0x00009cb0
        /*0aac*/ 	.word	0x00000002
        /*0ab0*/ 	.word	0x00000080
        /*0ab4*/ 	.short	0x010a
        /*0ab6*/ 	.byte	0xff
	.zero		1


	//   ....[154]....
        /*0ab8*/ 	.word	0x00009d00
        /*0abc*/ 	.word	0x00000002
        /*0ac0*/ 	.word	0x00000150
        /*0ac4*/ 	.short	0x010a
        /*0ac6*/ 	.byte	0xff
	.zero		1


	//   ....[155]....
        /*0ac8*/ 	.word	0x00009d60
        /*0acc*/ 	.word	0x00000000
        /*0ad0*/ 	.word	0x00000000
        /*0ad4*/ 	.short	0x010a
        /*0ad6*/ 	.byte	0xff
	.zero		1


	//   ....[156]....
        /*0ad8*/ 	.word	0x00009dc0
        /*0adc*/ 	.word	0x00000000
        /*0ae0*/ 	.word	0x00000000
        /*0ae4*/ 	.short	0x010a
        /*0ae6*/ 	.byte	0xff
	.zero		1


	//   ....[157]....
        /*0ae8*/ 	.word	0x00009e20
        /*0aec*/ 	.word	0x00000000
        /*0af0*/ 	.word	0x00000000
        /*0af4*/ 	.short	0x010a
        /*0af6*/ 	.byte	0xff
	.zero		1


	//   ....[158]....
        /*0af8*/ 	.word	0x00009e80
        /*0afc*/ 	.word	0x00000000
        /*0b00*/ 	.word	0x00000000
        /*0b04*/ 	.short	0x010a
        /*0b06*/ 	.byte	0xff
	.zero		1


	//   ....[159]....
        /*0b08*/ 	.word	0x00009ee0
        /*0b0c*/ 	.word	0x00000000
        /*0b10*/ 	.word	0x00000000
        /*0b14*/ 	.short	0x010a
        /*0b16*/ 	.byte	0xff
	.zero		1


	//   ....[160]....
        /*0b18*/ 	.word	0x00009f40
        /*0b1c*/ 	.word	0x00000000
        /*0b20*/ 	.word	0x00000000
        /*0b24*/ 	.short	0x010a
        /*0b26*/ 	.byte	0xff
	.zero		1


	//   ....[161]....
        /*0b28*/ 	.word	0x00009fa0
        /*0b2c*/ 	.word	0x00000000
        /*0b30*/ 	.word	0x00000000
        /*0b34*/ 	.short	0x010a
        /*0b36*/ 	.byte	0xff
	.zero		1


	//   ....[162]....
        /*0b38*/ 	.word	0x0000a000
        /*0b3c*/ 	.word	0x00000000
        /*0b40*/ 	.word	0x00000000
        /*0b44*/ 	.short	0x010a
        /*0b46*/ 	.byte	0xff
	.zero		1


	//   ....[163]....
        /*0b48*/ 	.word	0x0000a060
        /*0b4c*/ 	.word	0x00000000
        /*0b50*/ 	.word	0x00000000
        /*0b54*/ 	.short	0x010a
        /*0b56*/ 	.byte	0xff
	.zero		1


	//   ....[164]....
        /*0b58*/ 	.word	0x0000a0c0
        /*0b5c*/ 	.word	0x00000000
        /*0b60*/ 	.word	0x00000000
        /*0b64*/ 	.short	0x010a
        /*0b66*/ 	.byte	0xff
	.zero		1


	//   ....[165]....
        /*0b68*/ 	.word	0x0000a120
        /*0b6c*/ 	.word	0x00000000
        /*0b70*/ 	.word	0x00000000
        /*0b74*/ 	.short	0x010a
        /*0b76*/ 	.byte	0xff
	.zero		1


	//   ....[166]....
        /*0b78*/ 	.word	0x0000a180
        /*0b7c*/ 	.word	0x00000000
        /*0b80*/ 	.word	0x00000000
        /*0b84*/ 	.short	0x010a
        /*0b86*/ 	.byte	0xff
	.zero		1


	//   ....[167]....
        /*0b88*/ 	.word	0x0000a1e0
        /*0b8c*/ 	.word	0x00000000
        /*0b90*/ 	.word	0x00000000
        /*0b94*/ 	.short	0x010a
        /*0b96*/ 	.byte	0xff
	.zero		1


	//   ....[168]....
        /*0b98*/ 	.word	0x0000a240
        /*0b9c*/ 	.word	0x00000000
        /*0ba0*/ 	.word	0x00000000
        /*0ba4*/ 	.short	0x010a
        /*0ba6*/ 	.byte	0xff
	.zero		1


	//   ....[169]....
        /*0ba8*/ 	.word	0x0000a2a0
        /*0bac*/ 	.word	0x00000000
        /*0bb0*/ 	.word	0x00000000
        /*0bb4*/ 	.short	0x010a
        /*0bb6*/ 	.byte	0xff
	.zero		1


	//   ....[170]....
        /*0bb8*/ 	.word	0x0000a2f0
        /*0bbc*/ 	.word	0x00000000
        /*0bc0*/ 	.word	0x000001b0
        /*0bc4*/ 	.short	0x010a
        /*0bc6*/ 	.byte	0xff
	.zero		1


	//   ....[171]....
        /*0bc8*/ 	.word	0x0000a350
        /*0bcc*/ 	.word	0x00000000
        /*0bd0*/ 	.word	0x00000160
        /*0bd4*/ 	.short	0x010a
        /*0bd6*/ 	.byte	0xff
	.zero		1


	//   ....[172]....
        /*0bd8*/ 	.word	0x0000a3a0
        /*0bdc*/ 	.word	0x00000000
        /*0be0*/ 	.word	0x00000150
        /*0be4*/ 	.short	0x010a
        /*0be6*/ 	.byte	0xff
	.zero		1


	//   ....[173]....
        /*0be8*/ 	.word	0x0000a400
        /*0bec*/ 	.word	0x00000000
        /*0bf0*/ 	.word	0x00000160
        /*0bf4*/ 	.short	0x010a
        /*0bf6*/ 	.byte	0xff
	.zero		1


	//   ....[174]....
        /*0bf8*/ 	.word	0x0000a460
        /*0bfc*/ 	.word	0x00000004
        /*0c00*/ 	.word	0x00000008
        /*0c04*/ 	.short	0x010a
        /*0c06*/ 	.byte	0xff
	.zero		1


	//   ....[175]....
        /*0c08*/ 	.word	0x0000a540
        /*0c0c*/ 	.word	0x00000002
        /*0c10*/ 	.word	0x00000008
        /*0c14*/ 	.short	0x010a
        /*0c16*/ 	.byte	0xff
	.zero		1


	//   ....[176]....
        /*0c18*/ 	.word	0x0000a590
        /*0c1c*/ 	.word	0x00000000
        /*0c20*/ 	.word	0x00000150
        /*0c24*/ 	.short	0x010a
        /*0c26*/ 	.byte	0xff
	.zero		1


	//   ....[177]....
        /*0c28*/ 	.word	0x0000a5f0
        /*0c2c*/ 	.word	0x00000000
        /*0c30*/ 	.word	0x00000190
        /*0c34*/ 	.short	0x010a
        /*0c36*/ 	.byte	0xff
	.zero		1


	//   ....[178]....
        /*0c38*/ 	.word	0x0000a650
        /*0c3c*/ 	.word	0x00000000
        /*0c40*/ 	.word	0x00000000
        /*0c44*/ 	.short	0x010a
        /*0c46*/ 	.byte	0xff
	.zero		1


	//   ....[179]....
        /*0c48*/ 	.word	0x0000a6b0
        /*0c4c*/ 	.word	0x00000000
        /*0c50*/ 	.word	0x00000000
        /*0c54*/ 	.short	0x010a
        /*0c56*/ 	.byte	0xff
	.zero		1


	//   ....[180]....
        /*0c58*/ 	.word	0x0000a710
        /*0c5c*/ 	.word	0x00000000
        /*0c60*/ 	.word	0x00000000
        /*0c64*/ 	.short	0x010a
        /*0c66*/ 	.byte	0xff
	.zero		1


	//   ....[181]....
        /*0c68*/ 	.word	0x0000a770
        /*0c6c*/ 	.word	0x00000000
        /*0c70*/ 	.word	0x00000000
        /*0c74*/ 	.short	0x010a
        /*0c76*/ 	.byte	0xff
	.zero		1


	//   ....[182]....
        /*0c78*/ 	.word	0x0000a7d0
        /*0c7c*/ 	.word	0x00000000
        /*0c80*/ 	.word	0x000001d0
        /*0c84*/ 	.short	0x010a
        /*0c86*/ 	.byte	0xff
	.zero		1


	//   ....[183]....
        /*0c88*/ 	.word	0x0000a820
        /*0c8c*/ 	.word	0x00000000
        /*0c90*/ 	.word	0x00000150
        /*0c94*/ 	.short	0x010a
        /*0c96*/ 	.byte	0xff
	.zero		1


	//   ....[184]....
        /*0c98*/ 	.word	0x0000a880
        /*0c9c*/ 	.word	0x00000000
        /*0ca0*/ 	.word	0x00000148
        /*0ca4*/ 	.short	0x010a
        /*0ca6*/ 	.byte	0xff
	.zero		1


	//   ....[185]....
        /*0ca8*/ 	.word	0x0000a8e0
        /*0cac*/ 	.word	0x00000000
        /*0cb0*/ 	.word	0x00000120
        /*0cb4*/ 	.short	0x010a
        /*0cb6*/ 	.byte	0xff
	.zero		1


	//   ....[186]....
        /*0cb8*/ 	.word	0x0000a940
        /*0cbc*/ 	.word	0x00000000
        /*0cc0*/ 	.word	0x00000128
        /*0cc4*/ 	.short	0x010a
        /*0cc6*/ 	.byte	0xff
	.zero		1


	//   ....[187]....
        /*0cc8*/ 	.word	0x0000a9a0
        /*0ccc*/ 	.word	0x00000000
        /*0cd0*/ 	.word	0x00000130
        /*0cd4*/ 	.short	0x010a
        /*0cd6*/ 	.byte	0xff
	.zero		1


	//   ....[188]....
        /*0cd8*/ 	.word	0x0000aa00
        /*0cdc*/ 	.word	0x00000000
        /*0ce0*/ 	.word	0x00000138
        /*0ce4*/ 	.short	0x010a
        /*0ce6*/ 	.byte	0xff
	.zero		1


	//   ....[189]....
        /*0ce8*/ 	.word	0x0000aa60
        /*0cec*/ 	.word	0x00000000
        /*0cf0*/ 	.word	0x00000120
        /*0cf4*/ 	.short	0x010a
        /*0cf6*/ 	.byte	0xff
	.zero		1


	//   ....[190]....
        /*0cf8*/ 	.word	0x0000aac0
        /*0cfc*/ 	.word	0x00000000
        /*0d00*/ 	.word	0x00000128
        /*0d04*/ 	.short	0x010a
        /*0d06*/ 	.byte	0xff
	.zero		1


	//   ....[191]....
        /*0d08*/ 	.word	0x0000ab20
        /*0d0c*/ 	.word	0x00000000
        /*0d10*/ 	.word	0x00000130
        /*0d14*/ 	.short	0x010a
        /*0d16*/ 	.byte	0xff
	.zero		1


	//   ....[192]....
        /*0d18*/ 	.word	0x0000ab70
        /*0d1c*/ 	.word	0x00000000
        /*0d20*/ 	.word	0x00000150
        /*0d24*/ 	.short	0x010a
        /*0d26*/ 	.byte	0xff
	.zero		1


	//   ....[193]....
        /*0d28*/ 	.word	0x0000abd0
        /*0d2c*/ 	.word	0x00000002
        /*0d30*/ 	.word	0x00000100
        /*0d34*/ 	.short	0x010a
        /*0d36*/ 	.byte	0xff
	.zero		1


	//   ....[194]....
        /*0d38*/ 	.word	0x0000ac20
        /*0d3c*/ 	.word	0x00000070
        /*0d40*/ 	.word	0x00000170
        /*0d44*/ 	.short	0x010a
        /*0d46*/ 	.byte	0xff
	.zero		1


	//   ....[195]....
        /*0d48*/ 	.word	0x0000ac70
        /*0d4c*/ 	.word	0x00000002
        /*0d50*/ 	.word	0x00000100
        /*0d54*/ 	.short	0x010a
        /*0d56*/ 	.byte	0xff
	.zero		1


	//   ....[196]....
        /*0d58*/ 	.word	0x0000acc0
        /*0d5c*/ 	.word	0x00000000
        /*0d60*/ 	.word	0x00000100
        /*0d64*/ 	.short	0x010a
        /*0d66*/ 	.byte	0xff
	.zero		1


	//   ....[197]....
        /*0d68*/ 	.word	0x0000ad10
        /*0d6c*/ 	.word	0x00000000
        /*0d70*/ 	.word	0x00000100
        /*0d74*/ 	.short	0x010a
        /*0d76*/ 	.byte	0xff
	.zero		1


	//----- nvinfo : EIATTR_NUM_MBARRIERS
	.align		4
.L_47:
        /*0d78*/ 	.byte	0x03, 0x38
        /*0d7a*/ 	.short	0x003b


	//----- nvinfo : EIATTR_EXIT_INSTR_OFFSETS
	.align		4
        /*0d7c*/ 	.byte	0x04, 0x1c
        /*0d7e*/ 	.short	(.L_49 - .L_48)


	//   ....[0]....
.L_48:
        /*0d80*/ 	.word	0x000030a0


	//   ....[1]....
        /*0d84*/ 	.word	0x000035a0


	//   ....[2]....
        /*0d88*/ 	.word	0x00003600


	//   ....[3]....
        /*0d8c*/ 	.word	0x000048a0


	//   ....[4]....
        /*0d90*/ 	.word	0x000058d0


	//   ....[5]....
        /*0d94*/ 	.word	0x00005910


	//   ....[6]....
        /*0d98*/ 	.word	0x00009ac0


	//   ....[7]....
        /*0d9c*/ 	.word	0x00009b40


	//   ....[8]....
        /*0da0*/ 	.word	0x00009b70


	//   ....[9]....
        /*0da4*/ 	.word	0x00009be0


	//----- nvinfo : EIATTR_MAX_THREADS
	.align		4
.L_49:
        /*0da8*/ 	.byte	0x04, 0x05
        /*0daa*/ 	.short	(.L_51 - .L_50)
.L_50:
        /*0dac*/ 	.word	0x00000100
        /*0db0*/ 	.word	0x00000001
        /*0db4*/ 	.word	0x00000001


	//----- nvinfo : EIATTR_CRS_STACK_SIZE
	.align		4
.L_51:
        /*0db8*/ 	.byte	0x04, 0x1e
        /*0dba*/ 	.short	(.L_53 - .L_52)
.L_52:
        /*0dbc*/ 	.word	0x00000000


	//----- nvinfo : EIATTR_CBANK_PARAM_SIZE
	.align		4
.L_53:
        /*0dc0*/ 	.byte	0x03, 0x19
        /*0dc2*/ 	.short	0x0800


	//----- nvinfo : EIATTR_PARAM_CBANK
	.align		4
        /*0dc4*/ 	.byte	0x04, 0x0a
        /*0dc6*/ 	.short	(.L_55 - .L_54)
	.align		4
.L_54:
        /*0dc8*/ 	.word	index@(.nv.constant0._ZN7cutlass13device_kernelINS_4gemm6kernel13GemmUniversalIN4cute5tupleIJiiiiEEENS1_10collective13CollectiveMmaINS1_35MainloopSm100TmaUmmaWarpSpecializedILi16ELi2ELi4ENS5_IJNS4_1CILi2EEENSA_ILi1EEESC_EEEEENS5_IJNSA_ILi256EEENSA_ILi128EEENSA_ILi32EEEEEENS_10bfloat16_tENS5_IJlSC_lEEESJ_SK_NS4_8TiledMMAINS4_8MMA_AtomIJNS4_26SM100_MMA_F16BF16_2x1SM_SSISJ_SJ_fLi256ELi128ELNS4_4UMMA5MajorE0ELSP_0ELNSO_7ScaleInE0ELSQ_0EEEEEENS4_6LayoutINS5_IJSC_SC_SC_EEENS5_IJNSA_ILi0EEESV_SV_EEEEENS5_IJNS4_10UnderscoreESY_SY_EEEEENS4_18SM100_TMA_2SM_LOADENS4_14ComposedLayoutINS4_7SwizzleILi2ELi4ELi3EEENS4_18smem_ptr_flag_bitsILi16EEENST_INS5_IJNSA_ILi8EEESH_EEENS5_IJSH_SC_EEEEEEEvNS4_8identityES11_S1B_vS1C_EENS_8epilogue10collective18CollectiveEpilogueINS1E_23Sm100TmaWarpSpecializedILi4ELi2ELi32ELb1ELb0EEEJNS5_IJSG_SG_SH_EEENS5_IJNST_ISG_SC_EENST_ISH_SC_EEEEESJ_SK_SJ_SK_NS1E_6fusion15FusionCallbacksIS1I_NS1N_17LinearCombinationISJ_fSJ_fLNS_15FloatRoundStyleE2EEES1J_S1M_JEEENS4_5SM1004TMEM4LOAD26SM100_TMEM_LOAD_32dp32b32xENS4_13SM90_TMA_LOADES1B_NS4_39AutoVectorizingCopyWithAssumedAlignmentILi128EEENS4_14SM90_TMA_STOREES1B_S1Z_S1Z_EEEvvEEEEvNT_6ParamsE)
        /*0dcc*/ 	.short	0x0380
        /*0dce*/ 	.short	0x0800


	//----- nvinfo : EIATTR_SW_WAR
	.align		4
.L_55:
        /*0dd0*/ 	.byte	0x04, 0x36
        /*0dd2*/ 	.short	(.L_57 - .L_56)
.L_56:
        /*0dd4*/ 	.word	0x00000008
.L_57:


//--------------------- .nv.callgraph             --------------------------
	.section	.nv.callgraph,"",@"SHT_CUDA_CALLGRAPH"
	.align	4
	.sectionentsize	8
	.align		4
        /*0000*/ 	.word	0x00000000
	.align		4
        /*0004*/ 	.word	0xffffffff
	.align		4
        /*0008*/ 	.word	index@(_ZN7cutlass13device_kernelINS_4gemm6kernel13GemmUniversalIN4cute5tupleIJiiiiEEENS1_10collective13CollectiveMmaINS1_35MainloopSm100TmaUmmaWarpSpecializedILi16ELi2ELi4ENS5_IJNS4_1CILi2EEENSA_ILi1EEESC_EEEEENS5_IJNSA_ILi256EEENSA_ILi128EEENSA_ILi32EEEEEENS_10bfloat16_tENS5_IJlSC_lEEESJ_SK_NS4_8TiledMMAINS4_8MMA_AtomIJNS4_26SM100_MMA_F16BF16_2x1SM_SSISJ_SJ_fLi256ELi128ELNS4_4UMMA5MajorE0ELSP_0ELNSO_7ScaleInE0ELSQ_0EEEEEENS4_6LayoutINS5_IJSC_SC_SC_EEENS5_IJNSA_ILi0EEESV_SV_EEEEENS5_IJNS4_10UnderscoreESY_SY_EEEEENS4_18SM100_TMA_2SM_LOADENS4_14ComposedLayoutINS4_7SwizzleILi2ELi4ELi3EEENS4_18smem_ptr_flag_bitsILi16EEENST_INS5_IJNSA_ILi8EEESH_EEENS5_IJSH_SC_EEEEEEEvNS4_8identityES11_S1B_vS1C_EENS_8epilogue10collective18CollectiveEpilogueINS1E_23Sm100TmaWarpSpecializedILi4ELi2ELi32ELb1ELb0EEEJNS5_IJSG_SG_SH_EEENS5_IJNST_ISG_SC_EENST_ISH_SC_EEEEESJ_SK_SJ_SK_NS1E_6fusion15FusionCallbacksIS1I_NS1N_17LinearCombinationISJ_fSJ_fLNS_15FloatRoundStyleE2EEES1J_S1M_JEEENS4_5SM1004TMEM4LOAD26SM100_TMEM_LOAD_32dp32b32xENS4_13SM90_TMA_LOADES1B_NS4_39AutoVectorizingCopyWithAssumedAlignmentILi128EEENS4_14SM90_TMA_STOREES1B_S1Z_S1Z_EEEvvEEEEvNT_6ParamsE)
	.align		4
        /*000c*/ 	.word	index@(__assertfail)
	.align		4
        /*0010*/ 	.word	0x00000000
	.align		4
        /*0014*/ 	.word	0xfffffffe
	.align		4
        /*0018*/ 	.word	0x00000000
	.align		4
        /*001c*/ 	.word	0xfffffffd
	.align		4
        /*0020*/ 	.word	0x00000000
	.align		4
        /*0024*/ 	.word	0xfffffffc


//--------------------- .nv.constant4             --------------------------
	.section	.nv.constant4,"a",@progbits
	.align	8
	.align		8
.nv.constant4:
        /*0000*/ 	.dword	__assertfail
	.align		8
        /*0008*/ 	.dword	__unnamed_1
	.align		8
        /*0010*/ 	.dword	__unnamed_2
	.align		8
        /*0018*/ 	.dword	_ZN39_INTERNAL_3abfefd9_4_k_cu_d010627b_78974cuda3std3__45__cpo5beginE
	.align		8
        /*0020*/ 	.dword	_ZN39_INTERNAL_3abfefd9_4_k_cu_d010627b_78974cuda3std3__45__cpo3endE
	.align		8
        /*0028*/ 	.dword	_ZN39_INTERNAL_3abfefd9_4_k_cu_d010627b_78974cuda3std3__45__cpo6cbeginE
	.align		8
        /*0030*/ 	.dword	_ZN39_INTERNAL_3abfefd9_4_k_cu_d010627b_78974cuda3std3__45__cpo4cendE
	.align		8
        /*0038*/ 	.dword	_ZN39_INTERNAL_3abfefd9_4_k_cu_d010627b_78974cuda3std3__441_GLOBAL__N__3abfefd9_4_k_cu_d010627b_78976ignoreE
	.align		8
        /*0040*/ 	.dword	_ZN39_INTERNAL_3abfefd9_4_k_cu_d010627b_78974cuda3std3__419piecewise_constructE
	.align		8
        /*0048*/ 	.dword	_ZN39_INTERNAL_3abfefd9_4_k_cu_d010627b_78974cuda3std3__48in_placeE
	.align		8
        /*0050*/ 	.dword	_ZN39_INTERNAL_3abfefd9_4_k_cu_d010627b_78974cuda3std6ranges3__45__cpo4swapE
	.align		8
        /*0058*/ 	.dword	_ZN39_INTERNAL_3abfefd9_4_k_cu_d010627b_78974cuda3std6ranges3__45__cpo9iter_moveE
	.align		8
        /*0060*/ 	.dword	_ZN39_INTERNAL_3abfefd9_4_k_cu_d010627b_78974cute7productE
	.align		8
        /*0068*/ 	.dword	_ZN39_INTERNAL_3abfefd9_4_k_cu_d010627b_78974cute1_E
	.align		8
        /*0070*/ 	.dword	$str$25
	.align		8
        /*0078*/ 	.dword	$str$26
	.align		8
        /*0080*/ 	.dword	$str$27
	.align		8
        /*0088*/ 	.dword	$str$28


//--------------------- .text._ZN7cutlass13device_kernelINS_4gemm6kernel13GemmUniversalIN4cute5tupleIJiiiiEEENS1_10collective13CollectiveMmaINS1_35MainloopSm100TmaUmmaWarpSpecializedILi16ELi2ELi4ENS5_IJNS4_1CILi2EEENSA_ILi1EEESC_EEEEENS5_IJNSA_ILi256EEENSA_ILi128EEENSA_ILi32EEEEEENS_10bfloat16_tENS5_IJlSC_lEEESJ_SK_NS4_8TiledMMAINS4_8MMA_AtomIJNS4_26SM100_MMA_F16BF16_2x1SM_SSISJ_SJ_fLi256ELi128ELNS4_4UMMA5MajorE0ELSP_0ELNSO_7ScaleInE0ELSQ_0EEEEEENS4_6LayoutINS5_IJSC_SC_SC_EEENS5_IJNSA_ILi0EEESV_SV_EEEEENS5_IJNS4_10UnderscoreESY_SY_EEEEENS4_18SM100_TMA_2SM_LOADENS4_14ComposedLayoutINS4_7SwizzleILi2ELi4ELi3EEENS4_18smem_ptr_flag_bitsILi16EEENST_INS5_IJNSA_ILi8EEESH_EEENS5_IJSH_SC_EEEEEEEvNS4_8identityES11_S1B_vS1C_EENS_8epilogue10collective18CollectiveEpilogueINS1E_23Sm100TmaWarpSpecializedILi4ELi2ELi32ELb1ELb0EEEJNS5_IJSG_SG_SH_EEENS5_IJNST_ISG_SC_EENST_ISH_SC_EEEEESJ_SK_SJ_SK_NS1E_6fusion15FusionCallbacksIS1I_NS1N_17LinearCombinationISJ_fSJ_fLNS_15FloatRoundStyleE2EEES1J_S1M_JEEENS4_5SM1004TMEM4LOAD26SM100_TMEM_LOAD_32dp32b32xENS4_13SM90_TMA_LOADES1B_NS4_39AutoVectorizingCopyWithAssumedAlignmentILi128EEENS4_14SM90_TMA_STOREES1B_S1Z_S1Z_EEEvvEEEEvNT_6ParamsE --------------------------
	.section	.text._ZN7cutlass13device_kernelINS_4gemm6kernel13GemmUniversalIN4cute5tupleIJiiiiEEENS1_10collective13CollectiveMmaINS1_35MainloopSm100TmaUmmaWarpSpecializedILi16ELi2ELi4ENS5_IJNS4_1CILi2EEENSA_ILi1EEESC_EEEEENS5_IJNSA_ILi256EEENSA_ILi128EEENSA_ILi32EEEEEENS_10bfloat16_tENS5_IJlSC_lEEESJ_SK_NS4_8TiledMMAINS4_8MMA_AtomIJNS4_26SM100_MMA_F16BF16_2x1SM_SSISJ_SJ_fLi256ELi128ELNS4_4UMMA5MajorE0ELSP_0ELNSO_7ScaleInE0ELSQ_0EEEEEENS4_6LayoutINS5_IJSC_SC_SC_EEENS5_IJNSA_ILi0EEESV_SV_EEEEENS5_IJNS4_10UnderscoreESY_SY_EEEEENS4_18SM100_TMA_2SM_LOADENS4_14ComposedLayoutINS4_7SwizzleILi2ELi4ELi3EEENS4_18smem_ptr_flag_bitsILi16EEENST_INS5_IJNSA_ILi8EEESH_EEENS5_IJSH_SC_EEEEEEEvNS4_8identityES11_S1B_vS1C_EENS_8epilogue10collective18CollectiveEpilogueINS1E_23Sm100TmaWarpSpecializedILi4ELi2ELi32ELb1ELb0EEEJNS5_IJSG_SG_SH_EEENS5_IJNST_ISG_SC_EENST_ISH_SC_EEEEESJ_SK_SJ_SK_NS1E_6fusion15FusionCallbacksIS1I_NS1N_17LinearCombinationISJ_fSJ_fLNS_15FloatRoundStyleE2EEES1J_S1M_JEEENS4_5SM1004TMEM4LOAD26SM100_TMEM_LOAD_32dp32b32xENS4_13SM90_TMA_LOADES1B_NS4_39AutoVectorizingCopyWithAssumedAlignmentILi128EEENS4_14SM90_TMA_STOREES1B_S1Z_S1Z_EEEvvEEEEvNT_6ParamsE,"ax",@progbits
	.align	128
.text._ZN7cutlass13device_kernelINS_4gemm6kernel13GemmUniversalIN4cute5tupleIJiiiiEEENS1_10collective13CollectiveMmaINS1_35MainloopSm100TmaUmmaWarpSpecializedILi16ELi2ELi4ENS5_IJNS4_1CILi2EEENSA_ILi1EEESC_EEEEENS5_IJNSA_ILi256EEENSA_ILi128EEENSA_ILi32EEEEEENS_10bfloat16_tENS5_IJlSC_lEEESJ_SK_NS4_8TiledMMAINS4_8MMA_AtomIJNS4_26SM100_MMA_F16BF16_2x1SM_SSISJ_SJ_fLi256ELi128ELNS4_4UMMA5MajorE0ELSP_0ELNSO_7ScaleInE0ELSQ_0EEEEEENS4_6LayoutINS5_IJSC_SC_SC_EEENS5_IJNSA_ILi0EEESV_SV_EEEEENS5_IJNS4_10UnderscoreESY_SY_EEEEENS4_18SM100_TMA_2SM_LOADENS4_14ComposedLayoutINS4_7SwizzleILi2ELi4ELi3EEENS4_18smem_ptr_flag_bitsILi16EEENST_INS5_IJNSA_ILi8EEESH_EEENS5_IJSH_SC_EEEEEEEvNS4_8identityES11_S1B_vS1C_EENS_8epilogue10collective18CollectiveEpilogueINS1E_23Sm100TmaWarpSpecializedILi4ELi2ELi32ELb1ELb0EEEJNS5_IJSG_SG_SH_EEENS5_IJNST_ISG_SC_EENST_ISH_SC_EEEEESJ_SK_SJ_SK_NS1E_6fusion15FusionCallbacksIS1I_NS1N_17LinearCombinationISJ_fSJ_fLNS_15FloatRoundStyleE2EEES1J_S1M_JEEENS4_5SM1004TMEM4LOAD26SM100_TMEM_LOAD_32dp32b32xENS4_13SM90_TMA_LOADES1B_NS4_39AutoVectorizingCopyWithAssumedAlignmentILi128EEENS4_14SM90_TMA_STOREES1B_S1Z_S1Z_EEEvvEEEEvNT_6ParamsE:
        .type           _ZN7cutlass13device_kernelINS_4gemm6kernel13GemmUniversalIN4cute5tupleIJiiiiEEENS1_10collective13CollectiveMmaINS1_35MainloopSm100TmaUmmaWarpSpecializedILi16ELi2ELi4ENS5_IJNS4_1CILi2EEENSA_ILi1EEESC_EEEEENS5_IJNSA_ILi256EEENSA_ILi128EEENSA_ILi32EEEEEENS_10bfloat16_tENS5_IJlSC_lEEESJ_SK_NS4_8TiledMMAINS4_8MMA_AtomIJNS4_26SM100_MMA_F16BF16_2x1SM_SSISJ_SJ_fLi256ELi128ELNS4_4UMMA5MajorE0ELSP_0ELNSO_7ScaleInE0ELSQ_0EEEEEENS4_6LayoutINS5_IJSC_SC_SC_EEENS5_IJNSA_ILi0EEESV_SV_EEEEENS5_IJNS4_10UnderscoreESY_SY_EEEEENS4_18SM100_TMA_2SM_LOADENS4_14ComposedLayoutINS4_7SwizzleILi2ELi4ELi3EEENS4_18smem_ptr_flag_bitsILi16EEENST_INS5_IJNSA_ILi8EEESH_EEENS5_IJSH_SC_EEEEEEEvNS4_8identityES11_S1B_vS1C_EENS_8epilogue10collective18CollectiveEpilogueINS1E_23Sm100TmaWarpSpecializedILi4ELi2ELi32ELb1ELb0EEEJNS5_IJSG_SG_SH_EEENS5_IJNST_ISG_SC_EENST_ISH_SC_EEEEESJ_SK_SJ_SK_NS1E_6fusion15FusionCallbacksIS1I_NS1N_17LinearCombinationISJ_fSJ_fLNS_15FloatRoundStyleE2EEES1J_S1M_JEEENS4_5SM1004TMEM4LOAD26SM100_TMEM_LOAD_32dp32b32xENS4_13SM90_TMA_LOADES1B_NS4_39AutoVectorizingCopyWithAssumedAlignmentILi128EEENS4_14SM90_TMA_STOREES1B_S1Z_S1Z_EEEvvEEEEvNT_6ParamsE,@function
        .size           _ZN7cutlass13device_kernelINS_4gemm6kernel13GemmUniversalIN4cute5tupleIJiiiiEEENS1_10collective13CollectiveMmaINS1_35MainloopSm100TmaUmmaWarpSpecializedILi16ELi2ELi4ENS5_IJNS4_1CILi2EEENSA_ILi1EEESC_EEEEENS5_IJNSA_ILi256EEENSA_ILi128EEENSA_ILi32EEEEEENS_10bfloat16_tENS5_IJlSC_lEEESJ_SK_NS4_8TiledMMAINS4_8MMA_AtomIJNS4_26SM100_MMA_F16BF16_2x1SM_SSISJ_SJ_fLi256ELi128ELNS4_4UMMA5MajorE0ELSP_0ELNSO_7ScaleInE0ELSQ_0EEEEEENS4_6LayoutINS5_IJSC_SC_SC_EEENS5_IJNSA_ILi0EEESV_SV_EEEEENS5_IJNS4_10UnderscoreESY_SY_EEEEENS4_18SM100_TMA_2SM_LOADENS4_14ComposedLayoutINS4_7SwizzleILi2ELi4ELi3EEENS4_18smem_ptr_flag_bitsILi16EEENST_INS5_IJNSA_ILi8EEESH_EEENS5_IJSH_SC_EEEEEEEvNS4_8identityES11_S1B_vS1C_EENS_8epilogue10collective18CollectiveEpilogueINS1E_23Sm100TmaWarpSpecializedILi4ELi2ELi32ELb1ELb0EEEJNS5_IJSG_SG_SH_EEENS5_IJNST_ISG_SC_EENST_ISH_SC_EEEEESJ_SK_SJ_SK_NS1E_6fusion15FusionCallbacksIS1I_NS1N_17LinearCombinationISJ_fSJ_fLNS_15FloatRoundStyleE2EEES1J_S1M_JEEENS4_5SM1004TMEM4LOAD26SM100_TMEM_LOAD_32dp32b32xENS4_13SM90_TMA_LOADES1B_NS4_39AutoVectorizingCopyWithAssumedAlignmentILi128EEENS4_14SM90_TMA_STOREES1B_S1Z_S1Z_EEEvvEEEEvNT_6ParamsE,(.L_x_234 - _ZN7cutlass13device_kernelINS_4gemm6kernel13GemmUniversalIN4cute5tupleIJiiiiEEENS1_10collective13CollectiveMmaINS1_35MainloopSm100TmaUmmaWarpSpecializedILi16ELi2ELi4ENS5_IJNS4_1CILi2EEENSA_ILi1EEESC_EEEEENS5_IJNSA_ILi256EEENSA_ILi128EEENSA_ILi32EEEEEENS_10bfloat16_tENS5_IJlSC_lEEESJ_SK_NS4_8TiledMMAINS4_8MMA_AtomIJNS4_26SM100_MMA_F16BF16_2x1SM_SSISJ_SJ_fLi256ELi128ELNS4_4UMMA5MajorE0ELSP_0ELNSO_7ScaleInE0ELSQ_0EEEEEENS4_6LayoutINS5_IJSC_SC_SC_EEENS5_IJNSA_ILi0EEESV_SV_EEEEENS5_IJNS4_10UnderscoreESY_SY_EEEEENS4_18SM100_TMA_2SM_LOADENS4_14ComposedLayoutINS4_7SwizzleILi2ELi4ELi3EEENS4_18smem_ptr_flag_bitsILi16EEENST_INS5_IJNSA_ILi8EEESH_EEENS5_IJSH_SC_EEEEEEEvNS4_8identityES11_S1B_vS1C_EENS_8epilogue10collective18CollectiveEpilogueINS1E_23Sm100TmaWarpSpecializedILi4ELi2ELi32ELb1ELb0EEEJNS5_IJSG_SG_SH_EEENS5_IJNST_ISG_SC_EENST_ISH_SC_EEEEESJ_SK_SJ_SK_NS1E_6fusion15FusionCallbacksIS1I_NS1N_17LinearCombinationISJ_fSJ_fLNS_15FloatRoundStyleE2EEES1J_S1M_JEEENS4_5SM1004TMEM4LOAD26SM100_TMEM_LOAD_32dp32b32xENS4_13SM90_TMA_LOADES1B_NS4_39AutoVectorizingCopyWithAssumedAlignmentILi128EEENS4_14SM90_TMA_STOREES1B_S1Z_S1Z_EEEvvEEEEvNT_6ParamsE)
        .other          _ZN7cutlass13device_kernelINS_4gemm6kernel13GemmUniversalIN4cute5tupleIJiiiiEEENS1_10collective13CollectiveMmaINS1_35MainloopSm100TmaUmmaWarpSpecializedILi16ELi2ELi4ENS5_IJNS4_1CILi2EEENSA_ILi1EEESC_EEEEENS5_IJNSA_ILi256EEENSA_ILi128EEENSA_ILi32EEEEEENS_10bfloat16_tENS5_IJlSC_lEEESJ_SK_NS4_8TiledMMAINS4_8MMA_AtomIJNS4_26SM100_MMA_F16BF16_2x1SM_SSISJ_SJ_fLi256ELi128ELNS4_4UMMA5MajorE0ELSP_0ELNSO_7ScaleInE0ELSQ_0EEEEEENS4_6LayoutINS5_IJSC_SC_SC_EEENS5_IJNSA_ILi0EEESV_SV_EEEEENS5_IJNS4_10UnderscoreESY_SY_EEEEENS4_18SM100_TMA_2SM_LOADENS4_14ComposedLayoutINS4_7SwizzleILi2ELi4ELi3EEENS4_18smem_ptr_flag_bitsILi16EEENST_INS5_IJNSA_ILi8EEESH_EEENS5_IJSH_SC_EEEEEEEvNS4_8identityES11_S1B_vS1C_EENS_8epilogue10collective18CollectiveEpilogueINS1E_23Sm100TmaWarpSpecializedILi4ELi2ELi32ELb1ELb0EEEJNS5_IJSG_SG_SH_EEENS5_IJNST_ISG_SC_EENST_ISH_SC_EEEEESJ_SK_SJ_SK_NS1E_6fusion15FusionCallbacksIS1I_NS1N_17LinearCombinationISJ_fSJ_fLNS_15FloatRoundStyleE2EEES1J_S1M_JEEENS4_5SM1004TMEM4LOAD26SM100_TMEM_LOAD_32dp32b32xENS4_13SM90_TMA_LOADES1B_NS4_39AutoVectorizingCopyWithAssumedAlignmentILi128EEENS4_14SM90_TMA_STOREES1B_S1Z_S1Z_EEEvvEEEEvNT_6ParamsE,@"STO_CUDA_ENTRY STV_DEFAULT"
_ZN7cutlass13device_kernelINS_4gemm6kernel13GemmUniversalIN4cute5tupleIJiiiiEEENS1_10collective13CollectiveMmaINS1_35MainloopSm100TmaUmmaWarpSpecializedILi16ELi2ELi4ENS5_IJNS4_1CILi2EEENSA_ILi1EEESC_EEEEENS5_IJNSA_ILi256EEENSA_ILi128EEENSA_ILi32EEEEEENS_10bfloat16_tENS5_IJlSC_lEEESJ_SK_NS4_8TiledMMAINS4_8MMA_AtomIJNS4_26SM100_MMA_F16BF16_2x1SM_SSISJ_SJ_fLi256ELi128ELNS4_4UMMA5MajorE0ELSP_0ELNSO_7ScaleInE0ELSQ_0EEEEEENS4_6LayoutINS5_IJSC_SC_SC_EEENS5_IJNSA_ILi0EEESV_SV_EEEEENS5_IJNS4_10UnderscoreESY_SY_EEEEENS4_18SM100_TMA_2SM_LOADENS4_14ComposedLayoutINS4_7SwizzleILi2ELi4ELi3EEENS4_18smem_ptr_flag_bitsILi16EEENST_INS5_IJNSA_ILi8EEESH_EEENS5_IJSH_SC_EEEEEEEvNS4_8identityES11_S1B_vS1C_EENS_8epilogue10collective18CollectiveEpilogueINS1E_23Sm100TmaWarpSpecializedILi4ELi2ELi32ELb1ELb0EEEJNS5_IJSG_SG_SH_EEENS5_IJNST_ISG_SC_EENST_ISH_SC_EEEEESJ_SK_SJ_SK_NS1E_6fusion15FusionCallbacksIS1I_NS1N_17LinearCombinationISJ_fSJ_fLNS_15FloatRoundStyleE2EEES1J_S1M_JEEENS4_5SM1004TMEM4LOAD26SM100_TMEM_LOAD_32dp32b32xENS4_13SM90_TMA_LOADES1B_NS4_39AutoVectorizingCopyWithAssumedAlignmentILi128EEENS4_14SM90_TMA_STOREES1B_S1Z_S1Z_EEEvvEEEEvNT_6ParamsE:
[----:B------:R-:W1:Y:S01]  /*0000*/  LDC R1, c[0x0][0x37c] ;  /* 0x0000df00ff017b82 */ /* 0x000e620000000800 */
[----:B------:R-:W2:Y:S01]  /*0010*/  S2R R105, SR_TID.X ;  /* 0x0000000000697919 */ /* 0x000ea20000002100 */
[----:B------:R-:W3:Y:S06]  /*0020*/  LDCU.64 UR6, c[0x0][0x890] ;  /* 0x00011200ff0677ac */ /* 0x000eec0008000a00 */
[----:B------:R-:W4:Y:S01]  /*0030*/  S2UR UR37, SR_CgaCtaId ;  /* 0x00000000002579c3 */ /* 0x000f220000008800 */
[----:B------:R-:W-:Y:S02]  /*0040*/  PRMT R92, RZ, 0x7610, R92 ;  /* 0x00007610ff5c7816 */ /* 0x000fe4000000005c */
[----:B------:R-:W-:Y:S01]  /*0050*/  ELECT P1, URZ, PT ;  /* 0x0000000000ff782f */ /* 0x000fe20003820000 */
[----:B------:R-:W1:Y:S01]  /*0060*/  LDCU.64 UR46, c[0x0][0x358] ;  /* 0x00006b00ff2e77ac */ /* 0x000e620008000a00 */
[----:B---3--:R-:W-:-:S04]  /*0070*/  UISETP.NE.U32.AND UP0, UPT, UR6, URZ, UPT ;  /* 0x000000ff0600728c */ /* 0x008fc8000bf05070 */
[----:B------:R-:W-:Y:S02]  /*0080*/  UISETP.NE.AND.EX UP0, UPT, UR7, URZ, UPT, UP0 ;  /* 0x000000ff0700728c */ /* 0x000fe4000bf05300 */
[----:B----4-:R-:W-:Y:S02]  /*0090*/  ULOP3.LUT UR5, UR37, 0x1, URZ, 0xc0, !UPT ;  /* 0x0000000125057892 */ /* 0x010fe4000f8ec0ff */
[----:B------:R-:W-:Y:S01]  /*00a0*/  ULOP3.LUT UR4, UR37, 0x1, URZ, 0x3c, !UPT ;  /* 0x0000000125047892 */ /* 0x000fe2000f8e3cff */
[----:B--2---:R-:W-:-:S05]  /*00b0*/  SHF.R.U32.HI R96, RZ, 0x5, R105 ;  /* 0x00000005ff607819 */ /* 0x004fca0000011669 */
[----:B------:R-:W2:Y:S02]  /*00c0*/  SHFL.IDX PT, R0, R96, RZ, 0x1f ;  /* 0x00001fff60007589 */ /* 0x000ea400000e0000 */
[----:B--2---:R-:W-:Y:S01]  /*00d0*/  R2UR UR10, R0 ;  /* 0x00000000000a72ca */ /* 0x004fe200000e0000 */
[----:B-1----:R-:W-:-:S14]  /*00e0*/  BRA.U UP0, `(.L_x_0) ;  /* 0x00000001002c7547 */ /* 0x002fdc000b800000 */
[----:B------:R-:W1:Y:S02]  /*00f0*/  LDCU.64 UR8, c[0x0][0x888] ;  /* 0x00011100ff0877ac */ /* 0x000e640008000a00 */
[----:B-1----:R-:W-:-:S04]  /*0100*/  UISETP.NE.U32.AND UP0, UPT, UR8, URZ, UPT ;  /* 0x000000ff0800728c */ /* 0x002fc8000bf05070 */
[----:B------:R-:W-:-:S09]  /*0110*/  UISETP.NE.AND.EX UP0, UPT, UR9, URZ, UPT, UP0 ;  /* 0x000000ff0900728c */ /* 0x000fd2000bf05300 */
[----:B------:R-:W-:Y:S05]  /*0120*/  BRA.U !UP0, `(.L_x_1) ;  /* 0x0000000108107547 */ /* 0x000fea000b800000 */
[----:B------:R-:W1:Y:S02]  /*0130*/  LDC.64 R2, c[0x0][0x888] ;  /* 0x00022200ff027b82 */ /* 0x000e640000000a00 */
[----:B-1----:R1:W5:Y:S01]  /*0140*/  LDG.E R49, desc[UR46][R2.64] ;  /* 0x0000002e02317981 */ /* 0x002362000c1e1900 */
[----:B------:R-:W-:Y:S01]  /*0150*/  HFMA2 R92, -RZ, RZ, 0, 5.9604644775390625e-08 ;  /* 0x00000001ff5c7431 */ /* 0x000fe200000001ff */
[----:B------:R-:W-:Y:S05]  /*0160*/  BRA `(.L_x_0) ;  /* 0x00000000000c7947 */ /* 0x000fea0003800000 */
.L_x_1:
[----:B------:R-:W1:Y:S01]  /*0170*/  LDCU UR8, c[0x0][0x880] ;  /* 0x00011000ff0877ac */ /* 0x000e620008000800 */
[----:B------:R-:W-:Y:S01]  /*0180*/  HFMA2 R92, -RZ, RZ, 0, 5.9604644775390625e-08 ;  /* 0x00000001ff5c7431 */ /* 0x000fe200000001ff */
[----:B-1----:R-:W-:-:S07]  /*0190*/  MOV R49, UR8 ;  /* 0x0000000800317c02 */ /* 0x002fce0008000f00 */
.L_x_0:
[----:B------:R-:W2:Y:S02]  /*01a0*/  LDCU.64 UR8, c[0x0][0x8b0] ;  /* 0x00011600ff0877ac */ /* 0x000ea40008000a00 */
[----:B--2---:R-:W-:-:S04]  /*01b0*/  UISETP.NE.U32.AND UP0, UPT, UR8, URZ, UPT ;  /* 0x000000ff0800728c */ /* 0x004fc8000bf05070 */
[----:B------:R-:W-:-:S09]  /*01c0*/  UISETP.NE.AND.EX UP0, UPT, UR9, URZ, UPT, UP0 ;  /* 0x000000ff0900728c */ /* 0x000fd2000bf05300 */
[----:B------:R-:W-:Y:S05]  /*01d0*/  BRA.U UP0, `(.L_x_2) ;  /* 0x0000000100247547 */ /* 0x000fea000b800000 */
[----:B------:R-:W2:Y:S02]  /*01e0*/  LDCU.64 UR8, c[0x0][0x8a8] ;  /* 0x00011500ff0877ac */ /* 0x000ea40008000a00 */
[----:B--2---:R-:W-:-:S04]  /*01f0*/  UISETP.NE.U32.AND UP0, UPT, UR8, URZ, UPT ;  /* 0x000000ff0800728c */ /* 0x004fc8000bf05070 */
[----:B------:R-:W-:-:S09]  /*0200*/  UISETP.NE.AND.EX UP0, UPT, UR9, URZ, UPT, UP0 ;  /* 0x000000ff0900728c */ /* 0x000fd2000bf05300 */
[----:B------:R-:W-:Y:S05]  /*0210*/  BRA.U !UP0, `(.L_x_3) ;  /* 0x00000001080c7547 */ /* 0x000fea000b800000 */
[----:B-1----:R-:W1:Y:S02]  /*0220*/  LDC.64 R2, c[0x0][0x8a8] ;  /* 0x00022a00ff027b82 */ /* 0x002e640000000a00 */
[----:B-1----:R2:W5:Y:S01]  /*0230*/  LDG.E R47, desc[UR46][R2.64] ;  /* 0x0000002e022f7981 */ /* 0x002562000c1e1900 */
[----:B------:R-:W-:Y:S05]  /*0240*/  BRA `(.L_x_2) ;  /* 0x0000000000087947 */ /* 0x000fea0003800000 */
.L_x_3:
[----:B------:R-:W2:Y:S02]  /*0250*/  LDCU UR8, c[0x0][0x8a0] ;  /* 0x00011400ff0877ac */ /* 0x000ea40008000800 */
[----:B--2---:R-:W-:Y:S02]  /*0260*/  MOV R47, UR8 ;  /* 0x00000008002f7c02 */ /* 0x004fe40008000f00 */
.L_x_2:
[----:B------:R-:W-:Y:S01]  /*0270*/  IMAD.U32 R0, RZ, RZ, UR10 ;  /* 0x0000000aff007e24 */ /* 0x000fe2000f8e00ff */
[----:B------:R-:W-:Y:S04]  /*0280*/  BSSY.RECONVERGENT B0, `(.L_x_4) ;  /* 0x000000c000007945 */ /* 0x000fe80003800200 */
[C---:B------:R-:W-:Y:S02]  /*0290*/  ISETP.NE.OR P2, PT, R0.reuse, 0x1, !P1 ;  /* 0x000000010000780c */ /* 0x040fe40004f45670 */
[----:B------:R-:W-:-:S11]  /*02a0*/  ISETP.NE.OR P0, PT, R0, 0x3, !P1 ;  /* 0x000000030000780c */ /* 0x000fd60004f05670 */
[----:B------:R-:W-:Y:S05]  /*02b0*/  @P2 BRA `(.L_x_5) ;  /* 0x0000000000202947 */ /* 0x000fea0003800000 */
[----:B------:R-:W3:Y:S02]  /*02c0*/  LDCU.64 UR8, c[0x0][0x348] ;  /* 0x00006900ff0877ac */ /* 0x000ee40008000a00 */
[----:B---3--:R-:W-:Y:S02]  /*02d0*/  UIADD3 UR12, UP1, UPT, UR8, 0x80, URZ ;  /* 0x00000080080c7890 */ /* 0x008fe4000ff3e0ff */
[----:B------:R-:W-:Y:S02]  /*02e0*/  UIADD3 UR8, UP0, UPT, UR8, 0x180, URZ ;  /* 0x0000018008087890 */ /* 0x000fe4000ff1e0ff */
[----:B------:R-:W-:Y:S02]  /*02f0*/  UIADD3.X UR13, UPT, UPT, URZ, UR9, URZ, UP1, !UPT ;  /* 0x00000009ff0d7290 */ /* 0x000fe40008ffe4ff */
[----:B------:R-:W-:-:S07]  /*0300*/  UIADD3.X UR9, UPT, UPT, URZ, UR9, URZ, UP0, !UPT ;  /* 0x00000009ff097290 */ /* 0x000fce00087fe4ff */
[----:B------:R3:W-:Y:S02]  /*0310*/  UTMACCTL.PF [UR12] ;  /* 0x000000000c0079b9 */ /* 0x0007e40008040000 */
[----:B------:R3:W-:Y:S02]  /*0320*/  UTMACCTL.PF [UR8] ;  /* 0x00000000080079b9 */ /* 0x0007e40008040000 */
[----:B---3--:R-:W-:Y:S01]  /*0330*/  NOP ;  /* 0x0000000000007918 */ /* 0x008fe20000000000 */
.L_x_5:
[----:B------:R-:W-:Y:S05]  /*0340*/  BSYNC.RECONVERGENT B0 ;  /* 0x0000000000007941 */ /* 0x000fea0003800200 */
.L_x_4:
[----:B------:R-:W-:Y:S04]  /*0350*/  BSSY.RECONVERGENT B0, `(.L_x_6) ;  /* 0x000000a000007945 */ /* 0x000fe80003800200 */
        /* <DEDUP_REMOVED lines=9> */
.L_x_7:
[----:B------:R-:W-:Y:S05]  /*03f0*/  BSYNC.RECONVERGENT B0 ;  /* 0x0000000000007941 */ /* 0x000fea0003800200 */
.L_x_6:
[----:B------:R-:W3:Y:S01]  /*0400*/  LDCU.64 UR8, c[0x0][0x888] ;  /* 0x00011100ff0877ac */ /* 0x000ee20008000a00 */
[----:B------:R-:W-:Y:S02]  /*0410*/  UISETP.EQ.U32.AND UP1, UPT, UR6, URZ, UPT ;  /* 0x000000ff0600728c */ /* 0x000fe4000bf22070 */
[----:B------:R-:W-:Y:S02]  /*0420*/  UPLOP3.LUT UP5, UPT, UPT, UPT, UPT, 0x80, 0x8 ;  /* 0x000000000008789c */ /* 0x000fe40003faf070 */
[----:B---3--:R-:W-:-:S04]  /*0430*/  UISETP.NE.U32.AND UP0, UPT, UR8, URZ, UPT ;  /* 0x000000ff0800728c */ /* 0x008fc8000bf05070 */
[----:B------:R-:W-:-:S04]  /*0440*/  UISETP.NE.AND.EX UP0, UPT, UR9, URZ, UPT, UP0 ;  /* 0x000000ff0900728c */ /* 0x000fc8000bf05300 */
[----:B------:R-:W-:-:S04]  /*0450*/  UISETP.EQ.OR.EX UP2, UPT, UR7, URZ, !UP0, UP1 ;  /* 0x000000ff0700728c */ /* 0x000fc8000c742710 */
[----:B------:R-:W-:-:S05]  /*0460*/  UP2UR UR50, UPR, URZ, 0x4 ;  /* 0x00000004ff327883 */ /* 0x000fca0008000000 */
[----:B------:R-:W-:Y:S07]  /*0470*/  BRA.U !UP2, `(.L_x_8) ;  /* 0x000000010a207547 */ /* 0x000fee000b800000 */
[----:B------:R-:W-:Y:S01]  /*0480*/  UISETP.NE.U32.AND UP2, UPT, UR6, URZ, UPT ;  /* 0x000000ff0600728c */ /* 0x000fe2000bf45070 */
[----:B-----5:R-:W-:Y:S01]  /*0490*/  FSETP.NEU.AND P0, PT, R49, RZ, PT ;  /* 0x000000ff3100720b */ /* 0x020fe20003f0d000 */
[----:B------:R-:W-:Y:S02]  /*04a0*/  USEL UR6, URZ, 0xffffffff, UP0 ;  /* 0xffffffffff067887 */ /* 0x000fe40008000000 */
[----:B------:R-:W-:-:S10]  /*04b0*/  UISETP.NE.AND.EX UP2, UPT, UR7, URZ, UPT, UP2 ;  /* 0x000000ff0700728c */ /* 0x000fd4000bf45320 */
[----:B------:R-:W-:Y:S01]  /*04c0*/  VOTEU.ANY UP1, P0 ;  /* 0x0000000000ff7886 */ /* 0x000fe20000020100 */
[----:B------:R-:W-:-:S04]  /*04d0*/  @!UP2 USEL UR6, URZ, 0xffffffff, UP1 ;  /* 0xffffffffff06a887 */ /* 0x000fc80008800000 */
[----:B------:R-:W-:-:S04]  /*04e0*/  ULOP3.LUT UR6, UR6, 0x1, URZ, 0xc0, !UPT ;  /* 0x0000000106067892 */ /* 0x000fc8000f8ec0ff */
[----:B------:R-:W-:-:S11]  /*04f0*/  UISETP.NE.U32.AND UP5, UPT, UR6, 0x1, UPT ;  /* 0x000000010600788c */ /* 0x000fd6000bfa5070 */
.L_x_8:
[----:B------:R-:W3:Y:S01]  /*0500*/  SHFL.IDX PT, R0, R96, RZ, 0x1f ;  /* 0x00001fff60007589 */ /* 0x000ee200000e0000 */
[----:B------:R-:W-:-:S04]  /*0510*/  UISETP.NE.AND UP1, UPT, UR10, 0x2, UPT ;  /* 0x000000020a00788c */ /* 0x000fc8000bf25270 */
[----:B------:R-:W-:Y:S02]  /*0520*/  UISETP.EQ.AND UP2, UPT, UR5, URZ, !UP1 ;  /* 0x000000ff0500728c */ /* 0x000fe4000cf42270 */
[----:B------:R-:W-:-:S04]  /*0530*/  USEL UR6, URZ, 0x1, UP1 ;  /* 0x00000001ff067887 */ /* 0x000fc80008800000 */
[----:B------:R-:W-:Y:S02]  /*0540*/  PLOP3.LUT P5, PT, P1, PT, UP2, 0x80, 0x8 ;  /* 0x000000000008781c */ /* 0x000fe40000faf028 */
[----:B---3--:R-:W-:-:S13]  /*0550*/  ISETP.NE.AND P0, PT, R0, RZ, PT ;  /* 0x000000ff0000720c */ /* 0x008fda0003f05270 */
[----:B------:R-:W-:Y:S05]  /*0560*/  @P0 BRA `(.L_x_9) ;  /* 0x0000000000b00947 */ /* 0x000fea0003800000 */
[----:B------:R-:W-:Y:S01]  /*0570*/  ELECT P0, URZ, PT ;  /* 0x0000000000ff782f */ /* 0x000fe20003800000 */
[----:B------:R-:W-:-:S12]  /*0580*/  BSSY.RECONVERGENT B0, `(.L_x_9) ;  /* 0x000002a000007945 */ /* 0x000fd80003800200 */
[----:B------:R-:W-:Y:S05]  /*0590*/  @!P0 BRA `(.L_x_10) ;  /* 0x0000000000a08947 */ /* 0x000fea0003800000 */
[----:B------:R-:W-:Y:S01]  /*05a0*/  UMOV UR8, 0x400 ;  /* 0x0000040000087882 */ /* 0x000fe20000000000 */
[----:B------:R-:W-:Y:S01]  /*05b0*/  UMOV UR7, 0x1 ;  /* 0x0000000100077882 */ /* 0x000fe20000000000 */
[----:B------:R-:W-:Y:S02]  /*05c0*/  ULEA UR8, UR37, UR8, 0x18 ;  /* 0x0000000825087291 */ /* 0x000fe4000f8ec0ff */
[----:B------:R-:W-:-:S04]  /*05d0*/  UIADD3 UR12, UPT, UPT, -UR7, 0x100000, URZ ;  /* 0x00100000070c7890 */ /* 0x000fc8000fffe1ff */
[----:B------:R-:W-:Y:S02]  /*05e0*/  USHF.L.U32 UR13, UR12, 0xb, URZ ;  /* 0x0000000b0c0d7899 */ /* 0x000fe400080006ff */
[----:B------:R-:W-:Y:S01]  /*05f0*/  USHF.L.U32 UR12, UR12, 0x1, URZ ;  /* 0x000000010c0c7899 */ /* 0x000fe200080006ff */
[----:B------:R-:W3:Y:S11]  /*0600*/  FENCE.VIEW.ASYNC.S ;  /* 0x00000000000073c6 */ /* 0x000ef60000000000 */
[----:B---3--:R3:W4:Y:S01]  /*0610*/  SYNCS.EXCH.64 URZ, [UR8], UR12 ;  /* 0x0000000c08ff75b2 */ /* 0x0087220008000100 */
[----:B------:R3:W1:Y:S01]  /*0620*/  SYNCS.EXCH.64 URZ, [UR8+0x80], UR12 ;  /* 0x0000800c08ff75b2 */ /* 0x0006620008000100 */
        /* <DEDUP_REMOVED lines=29> */
[----:B------:R3:W1:Y:S02]  /*0800*/  SYNCS.EXCH.64 URZ, [UR8+0xf8], UR12 ;  /* 0x0000f80c08ff75b2 */ /* 0x0006640008000100 */
[----:B---34-:R-:W-:Y:S01]  /*0810*/  NOP ;  /* 0x0000000000007918 */ /* 0x018fe20000000000 */
.L_x_10:
[----:B------:R-:W-:Y:S05]  /*0820*/  BSYNC.RECONVERGENT B0 ;  /* 0x0000000000007941 */ /* 0x000fea0003800200 */
.L_x_9:
[----:B------:R-:W3:Y:S01]  /*0830*/  SHFL.IDX PT, R0, R96, RZ, 0x1f ;  /* 0x00001fff60007589 */ /* 0x000ee200000e0000 */
[----:B------:R-:W-:Y:S01]  /*0840*/  NOP ;  /* 0x0000000000007918 */ /* 0x000fe20000000000 */
[----:B---3--:R-:W-:-:S13]  /*0850*/  ISETP.NE.AND P0, PT, R0, 0x1, PT ;  /* 0x000000010000780c */ /* 0x008fda0003f05270 */
[----:B------:R-:W-:Y:S05]  /*0860*/  @P0 BRA `(.L_x_11) ;  /* 0x0000000000540947 */ /* 0x000fea0003800000 */
[----:B------:R-:W-:Y:S01]  /*0870*/  UMOV UR9, 0x400 ;  /* 0x0000040000097882 */ /* 0x000fe20000000000 */
[----:B------:R-:W-:Y:S01]  /*0880*/  UMOV UR8, 0x20 ;  /* 0x0000002000087882 */ /* 0x000fe20000000000 */
[----:B------:R-:W-:Y:S01]  /*0890*/  UMOV UR7, 0x80 ;  /* 0x0000008000077882 */ /* 0x000fe20000000000 */
[----:B------:R-:W-:Y:S02]  /*08a0*/  ULEA UR9, UR37, UR9, 0x18 ;  /* 0x0000000925097291 */ /* 0x000fe4000f8ec0ff */
[----:B------:R-:W-:-:S04]  /*08b0*/  UIADD3 UR12, UPT, UPT, -UR8, 0x100000, URZ ;  /* 0x00100000080c7890 */ /* 0x000fc8000fffe1ff */
[----:B------:R-:W-:Y:S02]  /*08c0*/  USHF.L.U32 UR13, UR12, 0xb, URZ ;  /* 0x0000000b0c0d7899 */ /* 0x000fe400080006ff */
[----:B------:R-:W-:Y:S02]  /*08d0*/  USHF.L.U32 UR12, UR12, 0x1, URZ ;  /* 0x000000010c0c7899 */ /* 0x000fe400080006ff */
[----:B------:R-:W-:-:S04]  /*08e0*/  UIADD3 UR14, UPT, UPT, -UR7, 0x100000, URZ ;  /* 0x00100000070e7890 */ /* 0x000fc8000fffe1ff */
[----:B------:R-:W-:Y:S02]  /*08f0*/  USHF.L.U32 UR15, UR14, 0xb, URZ ;  /* 0x0000000b0e0f7899 */ /* 0x000fe400080006ff */
[----:B------:R-:W-:Y:S01]  /*0900*/  USHF.L.U32 UR14, UR14, 0x1, URZ ;  /* 0x000000010e0e7899 */ /* 0x000fe200080006ff */
[----:B------:R-:W-:Y:S01]  /*0910*/  ELECT P0, URZ, PT ;  /* 0x0000000000ff782f */ /* 0x000fe20003800000 */
[----:B------:R-:W3:Y:S02]  /*0920*/  FENCE.VIEW.ASYNC.S ;  /* 0x00000000000073c6 */ /* 0x000ee40000000000 */
[----:B---3--:R3:W4:Y:S08]  /*0930*/  SYNCS.EXCH.64 URZ, [UR9+0x100], UR12 ;  /* 0x0001000c09ff75b2 */ /* 0x0087300008000100 */
[----:B------:R3:W1:Y:S01]  /*0940*/  SYNCS.EXCH.64 URZ, [UR9+0x120], UR14 ;  /* 0x0001200e09ff75b2 */ /* 0x0006620008000100 */
[----:B------:R3:W1:Y:S01]  /*0950*/  SYNCS.EXCH.64 URZ, [UR9+0x108], UR12 ;  /* 0x0001080c09ff75b2 */ /* 0x0006620008000100 */
[----:B------:R3:W1:Y:S01]  /*0960*/  SYNCS.EXCH.64 URZ, [UR9+0x128], UR14 ;  /* 0x0001280e09ff75b2 */ /* 0x0006620008000100 */
[----:B------:R3:W1:Y:S01]  /*0970*/  SYNCS.EXCH.64 URZ, [UR9+0x110], UR12 ;  /* 0x0001100c09ff75b2 */ /* 0x0006620008000100 */
[----:B------:R3:W1:Y:S01]  /*0980*/  SYNCS.EXCH.64 URZ, [UR9+0x130], UR14 ;  /* 0x0001300e09ff75b2 */ /* 0x0006620008000100 */
[----:B------:R3:W1:Y:S01]  /*0990*/  SYNCS.EXCH.64 URZ, [UR9+0x118], UR12 ;  /* 0x0001180c09ff75b2 */ /* 0x0006620008000100 */
[----:B------:R3:W1:Y:S01]  /*09a0*/  SYNCS.EXCH.64 URZ, [UR9+0x138], UR14 ;  /* 0x0001380e09ff75b2 */ /* 0x0006620008000100 */
[----:B------:R-:W-:Y:S01]  /*09b0*/  NOP ;  /* 0x0000000000007918 */ /* 0x000fe20000000000 */
.L_x_11:
[----:B------:R-:W2:Y:S01]  /*09c0*/  SHFL.IDX PT, R0, R96, RZ, 0x1f ;  /* 0x00001fff60007589 */ /* 0x000ea200000e0000 */
[----:B------:R-:W-:Y:S01]  /*09d0*/  NOP ;  /* 0x0000000000007918 */ /* 0x000fe20000000000 */
[----:B--2---:R-:W-:-:S13]  /*09e0*/  ISETP.NE.AND P0, PT, R0, 0x3, PT ;  /* 0x000000030000780c */ /* 0x004fda0003f05270 */
[----:B------:R-:W-:Y:S05]  /*09f0*/  @P0 BRA `(.L_x_12) ;  /* 0x00000000002c0947 */ /* 0x000fea0003800000 */
[----:B------:R-:W-:Y:S01]  /*0a00*/  UMOV UR8, 0x400 ;  /* 0x0000040000087882 */ /* 0x000fe20000000000 */
[----:B------:R-:W-:Y:S01]  /*0a10*/  UMOV UR7, 0x20 ;  /* 0x0000002000077882 */ /* 0x000fe20000000000 */
[----:B------:R-:W-:Y:S02]  /*0a20*/  ULEA UR8, UR37, UR8, 0x18 ;  /* 0x0000000825087291 */ /* 0x000fe4000f8ec0ff */
[----:B---3--:R-:W-:-:S04]  /*0a30*/  UIADD3 UR12, UPT, UPT, -UR7, 0x100000, URZ ;  /* 0x00100000070c7890 */ /* 0x008fc8000fffe1ff */
[----:B------:R-:W-:Y:S02]  /*0a40*/  USHF.L.U32 UR13, UR12, 0xb, URZ ;  /* 0x0000000b0c0d7899 */ /* 0x000fe400080006ff */
[----:B------:R-:W-:Y:S01]  /*0a50*/  USHF.L.U32 UR12, UR12, 0x1, URZ ;  /* 0x000000010c0c7899 */ /* 0x000fe200080006ff */
[----:B------:R-:W-:Y:S01]  /*0a60*/  ELECT P0, URZ, PT ;  /* 0x0000000000ff782f */ /* 0x000fe20003800000 */
[----:B------:R-:W2:Y:S10]  /*0a70*/  FENCE.VIEW.ASYNC.S ;  /* 0x00000000000073c6 */ /* 0x000eb40000000000 */
[----:B--2---:R2:W3:Y:S01]  /*0a80*/  SYNCS.EXCH.64 URZ, [UR8+0x140], UR12 ;  /* 0x0001400c08ff75b2 */ /* 0x0044e20008000100 */
[----:B------:R2:W1:Y:S01]  /*0a90*/  SYNCS.EXCH.64 URZ, [UR8+0x148], UR12 ;  /* 0x0001480c08ff75b2 */ /* 0x0004620008000100 */
[----:B------:R-:W-:Y:S01]  /*0aa0*/  NOP ;  /* 0x0000000000007918 */ /* 0x000fe20000000000 */
.L_x_12:
[----:B------:R-:W4:Y:S01]  /*0ab0*/  SHFL.IDX PT, R0, R96, RZ, 0x1f ;  /* 0x00001fff60007589 */ /* 0x000f2200000e0000 */
[----:B------:R-:W-:Y:S01]  /*0ac0*/  NOP ;  /* 0x0000000000007918 */ /* 0x000fe20000000000 */
[----:B----4-:R-:W-:-:S13]  /*0ad0*/  ISETP.NE.AND P0, PT, R0, 0x4, PT ;  /* 0x000000040000780c */ /* 0x010fda0003f05270 */
[----:B------:R-:W-:Y:S05]  /*0ae0*/  @P0 BRA `(.L_x_13) ;  /* 0x0000000000480947 */ /* 0x000fea0003800000 */
[----:B---3--:R-:W-:Y:S01]  /*0af0*/  UMOV UR9, 0x1e0 ;  /* 0x000001e000097882 */ /* 0x008fe20000000000 */
[----:B--2---:R-:W-:Y:S01]  /*0b00*/  UMOV UR8, 0x400 ;  /* 0x0000040000087882 */ /* 0x004fe20000000000 */
[----:B------:R-:W-:Y:S01]  /*0b10*/  USEL UR9, UR9, 0x1a0, UP5 ;  /* 0x000001a009097887 */ /* 0x000fe2000a800000 */
        /* <DEDUP_REMOVED lines=9> */
[----:B------:R-:W2:Y:S02]  /*0bb0*/  FENCE.VIEW.ASYNC.S ;  /* 0x00000000000073c6 */ /* 0x000ea40000000000 */
[----:B--2---:R4:W2:Y:S08]  /*0bc0*/  SYNCS.EXCH.64 URZ, [UR8+0x150], UR12 ;  /* 0x0001500c08ff75b2 */ /* 0x0048b00008000100 */
[----:B------:R4:W3:Y:S01]  /*0bd0*/  SYNCS.EXCH.64 URZ, [UR8+0x160], UR14 ;  /* 0x0001600e08ff75b2 */ /* 0x0008e20008000100 */
[----:B------:R4:W1:Y:S01]  /*0be0*/  SYNCS.EXCH.64 URZ, [UR8+0x158], UR12 ;  /* 0x0001580c08ff75b2 */ /* 0x0008620008000100 */
[----:B------:R4:W1:Y:S02]  /*0bf0*/  SYNCS.EXCH.64 URZ, [UR8+0x168], UR14 ;  /* 0x0001680e08ff75b2 */ /* 0x0008640008000100 */
[----:B----4-:R-:W-:Y:S01]  /*0c00*/  NOP ;  /* 0x0000000000007918 */ /* 0x010fe20000000000 */
.L_x_13:
[----:B------:R-:W4:Y:S01]  /*0c10*/  SHFL.IDX PT, R0, R96, RZ, 0x1f ;  /* 0x00001fff60007589 */ /* 0x000f2200000e0000 */
[----:B------:R-:W-:Y:S01]  /*0c20*/  NOP ;  /* 0x0000000000007918 */ /* 0x000fe20000000000 */
[----:B----4-:R-:W-:-:S13]  /*0c30*/  ISETP.NE.AND P0, PT, R0, 0x5, PT ;  /* 0x000000050000780c */ /* 0x010fda0003f05270 */
[----:B------:R-:W-:Y:S05]  /*0c40*/  @P0 BRA `(.L_x_14) ;  /* 0x0000000000540947 */ /* 0x000fea0003800000 */
[----:B---3--:R-:W-:Y:S01]  /*0c50*/  UMOV UR9, 0x400 ;  /* 0x0000040000097882 */ /* 0x008fe20000000000 */
[----:B--2---:R-:W-:Y:S01]  /*0c60*/  UMOV UR8, 0x1 ;  /* 0x0000000100087882 */ /* 0x004fe20000000000 */
        /* <DEDUP_REMOVED lines=13> */
[----:B------:R4:W1:Y:S01]  /*0d40*/  SYNCS.EXCH.64 URZ, [UR9+0x198], UR14 ;  /* 0x0001980e09ff75b2 */ /* 0x0008620008000100 */
[----:B------:R4:W1:Y:S01]  /*0d50*/  SYNCS.EXCH.64 URZ, [UR9+0x180], UR12 ;  /* 0x0001800c09ff75b2 */ /* 0x0008620008000100 */
[----:B------:R4:W1:Y:S01]  /*0d60*/  SYNCS.EXCH.64 URZ, [UR9+0x1a0], UR14 ;  /* 0x0001a00e09ff75b2 */ /* 0x0008620008000100 */
[----:B------:R4:W1:Y:S01]  /*0d70*/  SYNCS.EXCH.64 URZ, [UR9+0x188], UR12 ;  /* 0x0001880c09ff75b2 */ /* 0x0008620008000100 */
[----:B------:R4:W1:Y:S02]  /*0d80*/  SYNCS.EXCH.64 URZ, [UR9+0x1a8], UR14 ;  /* 0x0001a80e09ff75b2 */ /* 0x0008640008000100 */
[----:B----4-:R-:W-:Y:S01]  /*0d90*/  NOP ;  /* 0x0000000000007918 */ /* 0x010fe20000000000 */
.L_x_14:
[----:B------:R-:W4:Y:S01]  /*0da0*/  SHFL.IDX PT, R0, R96, RZ, 0x1f ;  /* 0x00001fff60007589 */ /* 0x000f2200000e0000 */
[----:B------:R-:W-:Y:S01]  /*0db0*/  ISETP.NE.OR P1, PT, RZ, UR10, !P1 ;  /* 0x0000000aff007c0c */ /* 0x000fe2000cf25670 */
[----:B------:R-:W-:Y:S01]  /*0dc0*/  NOP ;  /* 0x0000000000007918 */ /* 0x000fe20000000000 */
[----:B----4-:R-:W-:-:S13]  /*0dd0*/  ISETP.NE.AND P0, PT, R0, 0x3, PT ;  /* 0x000000030000780c */ /* 0x010fda0003f05270 */
[----:B------:R-:W-:Y:S05]  /*0de0*/  @P0 BRA `(.L_x_15) ;  /* 0x0000000000340947 */ /* 0x000fea0003800000 */
[----:B--2---:R-:W-:Y:S01]  /*0df0*/  UMOV UR8, 0x400 ;  /* 0x0000040000087882 */ /* 0x004fe20000000000 */
[----:B------:R-:W-:Y:S01]  /*0e00*/  UMOV UR7, 0x20 ;  /* 0x0000002000077882 */ /* 0x000fe20000000000 */
[----:B------:R-:W-:Y:S02]  /*0e10*/  ULEA UR8, UR37, UR8, 0x18 ;  /* 0x0000000825087291 */ /* 0x000fe4000f8ec0ff */
[----:B---3--:R-:W-:-:S04]  /*0e20*/  UIADD3 UR12, UPT, UPT, -UR7, 0x100000, URZ ;  /* 0x00100000070c7890 */ /* 0x008fc8000fffe1ff */
[----:B------:R-:W-:Y:S02]  /*0e30*/  USHF.L.U32 UR13, UR12, 0xb, URZ ;  /* 0x0000000b0c0d7899 */ /* 0x000fe400080006ff */
[----:B------:R-:W-:Y:S01]  /*0e40*/  USHF.L.U32 UR12, UR12, 0x1, URZ ;  /* 0x000000010c0c7899 */ /* 0x000fe200080006ff */
[----:B------:R-:W-:Y:S01]  /*0e50*/  ELECT P0, URZ, PT ;  /* 0x0000000000ff782f */ /* 0x000fe20003800000 */
[----:B------:R-:W2:Y:S10]  /*0e60*/  FENCE.VIEW.ASYNC.S ;  /* 0x00000000000073c6 */ /* 0x000eb40000000000 */
[----:B--2---:R4:W2:Y:S01]  /*0e70*/  SYNCS.EXCH.64 URZ, [UR8+0x1b0], UR12 ;  /* 0x0001b00c08ff75b2 */ /* 0x0048a20008000100 */
[----:B------:R4:W3:Y:S01]  /*0e80*/  SYNCS.EXCH.64 URZ, [UR8+0x1c0], UR12 ;  /* 0x0001c00c08ff75b2 */ /* 0x0008e20008000100 */
[----:B------:R4:W1:Y:S01]  /*0e90*/  SYNCS.EXCH.64 URZ, [UR8+0x1b8], UR12 ;  /* 0x0001b80c08ff75b2 */ /* 0x0008620008000100 */
[----:B------:R4:W1:Y:S02]  /*0ea0*/  SYNCS.EXCH.64 URZ, [UR8+0x1c8], UR12 ;  /* 0x0001c80c08ff75b2 */ /* 0x0008640008000100 */
[----:B----4-:R-:W-:Y:S01]  /*0eb0*/  NOP ;  /* 0x0000000000007918 */ /* 0x010fe20000000000 */
.L_x_15:
[----:B------:R-:W-:Y:S01]  /*0ec0*/  VOTEU.ALL UP1, P1 ;  /* 0x0000000000ff7886 */ /* 0x000fe20000820000 */
[----:B--2---:R-:W2:Y:S01]  /*0ed0*/  LDCU UR8, c[0x0][0x36c] ;  /* 0x00006d80ff0877ac */ /* 0x004ea20008000800 */
[----:B------:R-:W-:Y:S01]  /*0ee0*/  NOP ;  /* 0x0000000000007918 */ /* 0x000fe20000000000 */
[----:B------:R-:W-:Y:S01]  /*0ef0*/  LOP3.LUT R10, R105, 0x1f, RZ, 0xc0, !PT ;  /* 0x0000001f690a7812 */ /* 0x000fe200078ec0ff */
[----:B---3--:R-:W-:Y:S01]  /*0f00*/  UMOV UR12, 0x20 ;  /* 0x00000020000c7882 */ /* 0x008fe20000000000 */
[----:B------:R-:W-:Y:S01]  /*0f10*/  @!UP1 UMOV UR7, 0x400 ;  /* 0x0000040000079882 */ /* 0x000fe20000000000 */
[----:B------:R-:W-:-:S04]  /*0f20*/  @!UP1 UIADD3 UR12, UPT, UPT, -UR12, 0x100000, URZ ;  /* 0x001000000c0c9890 */ /* 0x000fc8000fffe1ff */
[----:B------:R-:W-:Y:S02]  /*0f30*/  @!UP1 USHF.L.U32 UR13, UR12, 0xb, URZ ;  /* 0x0000000b0c0d9899 */ /* 0x000fe400080006ff */
[----:B------:R-:W-:Y:S02]  /*0f40*/  @!UP1 USHF.L.U32 UR12, UR12, 0x1, URZ ;  /* 0x000000010c0c9899 */ /* 0x000fe400080006ff */
[----:B------:R-:W-:Y:S01]  /*0f50*/  @!UP1 ULEA UR7, UR37, UR7, 0x18 ;  /* 0x0000000725079291 */ /* 0x000fe2000f8ec0ff */
[----:B------:R-:W-:Y:S01]  /*0f60*/  VOTEU.ALL UP1, P1 ;  /* 0x0000000000ff7886 */ /* 0x000fe20000820000 */
[----:B------:R-:W-:Y:S01]  /*0f70*/  UISETP.NE.AND UP4, UPT, UR10, URZ, UPT ;  /* 0x000000ff0a00728c */ /* 0x000fe2000bf85270 */
[----:B------:R-:W3:Y:S09]  /*0f80*/  FENCE.VIEW.ASYNC.S ;  /* 0x00000000000073c6 */ /* 0x000ef20000000000 */
[----:B---3--:R3:W4:Y:S01]  /*0f90*/  @!UP1 SYNCS.EXCH.64 URZ, [UR7+0x1d0], UR12 ;  /* 0x0001d00c07ff95b2 */ /* 0x0087220008000100 */
[----:B--2---:R-:W-:-:S09]  /*0fa0*/  UISETP.EQ.U32.AND UP1, UPT, UR8, 0x1, UPT ;  /* 0x000000010800788c */ /* 0x004fd2000bf22070 */
[----:B------:R-:W-:Y:S05]  /*0fb0*/  BRA.U !UP1, `(.L_x_16) ;  /* 0x0000000109087547 */ /* 0x000fea000b800000 */
[----:B-1--4-:R-:W-:Y:S01]  /*0fc0*/  UCGABAR_ARV ;  /* 0x00000000000079c7 */ /* 0x012fe20008000000 */
[----:B------:R-:W-:Y:S05]  /*0fd0*/  BRA `(.L_x_17) ;  /* 0x0000000000047947 */ /* 0x000fea0003800000 */
.L_x_16:
[----:B-1--4-:R-:W-:Y:S01]  /*0fe0*/  NOP ;  /* 0x0000000000007918 */ /* 0x012fe20000000000 */
.L_x_17:
[----:B------:R-:W1:Y:S01]  /*0ff0*/  S2R R15, SR_CTAID.Y ;  /* 0x00000000000f7919 */ /* 0x000e620000002600 */
[----:B------:R-:W-:-:S05]  /*1000*/  CS2R.32 R91, SR_CgaSize ;  /* 0x00000000005b7805 */ /* 0x000fca0000008a00 */
[----:B------:R-:W-:-:S05]  /*1010*/  IMAD R91, R91, -0xa0, RZ ;  /* 0xffffff605b5b7824 */ /* 0x000fca00078e02ff */
[----:B---3--:R-:W-:-:S14]  /*1020*/  R2UR UR7, R91 ;  /* 0x000000005b0772ca */ /* 0x008fdc00000e0000 */
[----:B------:R-:W2:Y:S01]  /*1030*/  LDCU UR7, c[0x0][UR7+0x2b4] ;  /* 0x00005680070777ac */ /* 0x000ea20008000800 */
[----:B------:R-:W-:-:S05]  /*1040*/  CS2R.32 R0, SR_CgaSize ;  /* 0x0000000000007805 */ /* 0x000fca0000008a00 */
[----:B------:R-:W-:-:S06]  /*1050*/  IMAD R0, R0, -0xa0, RZ ;  /* 0xffffff6000007824 */ /* 0x000fcc00078e02ff */
[----:B------:R-:W3:Y:S01]  /*1060*/  LDC R0, c[0x0][R0+0x2a4] ;  /* 0x0000a90000007b82 */ /* 0x000ee20000000800 */
[----:B------:R-:W-:Y:S01]  /*1070*/  PRMT R8, RZ, 0x7610, R8 ;  /* 0x00007610ff087816 */ /* 0x000fe20000000008 */
[----:B------:R-:W4:Y:S01]  /*1080*/  S2R R9, SR_CTAID.X ;  /* 0x0000000000097919 */ /* 0x000f220000002500 */
[----:B------:R-:W-:-:S05]  /*1090*/  CS2R.32 R91, SR_CgaSize ;  /* 0x00000000005b7805 */ /* 0x000fca0000008a00 */
[----:B------:R-:W-:-:S05]  /*10a0*/  IMAD R91, R91, -0xa0, RZ ;  /* 0xffffff605b5b7824 */ /* 0x000fca00078e02ff */
[----:B------:R-:W-:-:S14]  /*10b0*/  R2UR UR8, R91 ;  /* 0x000000005b0872ca */ /* 0x000fdc00000e0000 */
[----:B------:R-:W3:Y:S01]  /*10c0*/  LDCU UR8, c[0x0][UR8+0x2b0] ;  /* 0x00005600080877ac */ /* 0x000ee20008000800 */
[----:B------:R-:W-:Y:S01]  /*10d0*/  UISETP.NE.AND UP2, UPT, UR10, 0x2, UPT ;  /* 0x000000020a00788c */ /* 0x000fe2000bf45270 */
[----:B------:R-:W2:Y:S01]  /*10e0*/  LDC R11, c[0x0][0xb24] ;  /* 0x0002c900ff0b7b82 */ /* 0x000ea20000000800 */
[----:B------:R-:W-:-:S05]  /*10f0*/  CS2R.32 R2, SR_CgaSize ;  /* 0x0000000000027805 */ /* 0x000fca0000008a00 */
[----:B------:R-:W-:-:S06]  /*1100*/  IMAD R2, R2, -0xa0, RZ ;  /* 0xffffff6002027824 */ /* 0x000fcc00078e02ff */
[----:B------:R-:W3:Y:S08]  /*1110*/  LDC R2, c[0x0][R2+0x2a0] ;  /* 0x0000a80002027b82 */ /* 0x000ef00000000800 */
[----:B------:R-:W3:Y:S01]  /*1120*/  LDC R40, c[0x0][0xb24] ;  /* 0x0002c900ff287b82 */ /* 0x000ee20000000800 */
[----:B-1----:R-:W-:-:S07]  /*1130*/  I2FP.F32.U32 R90, R15 ;  /* 0x0000000f005a7245 */ /* 0x002fce0000201000 */
[----:B------:R-:W1:Y:S01]  /*1140*/  S2UR UR36, SR_CTAID.Z ;  /* 0x00000000002479c3 */ /* 0x000e620000002700 */
[----:B--2---:R-:W-:Y:S01]  /*1150*/  ISETP.GE.AND P0, PT, R11, 0x1, PT ;  /* 0x000000010b00780c */ /* 0x004fe20003f06270 */
[----:B----4-:R-:W-:Y:S01]  /*1160*/  IMAD.MOV.U32 R14, RZ, RZ, R9 ;  /* 0x000000ffff0e7224 */ /* 0x010fe200078e0009 */
[----:B------:R-:W-:Y:S01]  /*1170*/  I2FP.F32.U32 R91, R9 ;  /* 0x00000009005b7245 */ /* 0x000fe20000201000 */
[----:B------:R-:W-:Y:S01]  /*1180*/  FMUL R90, R90, UR7 ;  /* 0x000000075a5a7c20 */ /* 0x000fe20008400000 */
[----:B------:R-:W2:Y:S03]  /*1190*/  LDCU UR7, c[0x0][0xb30] ;  /* 0x00016600ff0777ac */ /* 0x000ea60008000800 */
[----:B---3--:R-:W-:Y:S02]  /*11a0*/  FMUL R91, R91, UR8 ;  /* 0x000000085b5b7c20 */ /* 0x008fe40008400000 */
[----:B------:R-:W3:Y:S08]  /*11b0*/  F2I.U32.TRUNC.NTZ R90, R90 ;  /* 0x0000005a005a7305 */ /* 0x000ef0000020f000 */
[----:B------:R-:W4:Y:S01]  /*11c0*/  F2I.U32.TRUNC.NTZ R91, R91 ;  /* 0x0000005b005b7305 */ /* 0x000f22000020f000 */
[----:B--2---:R-:W-:Y:S01]  /*11d0*/  UISETP.NE.AND UP3, UPT, UR7, 0x1, UPT ;  /* 0x000000010700788c */ /* 0x004fe2000bf65270 */
[----:B---3--:R-:W-:-:S05]  /*11e0*/  IADD3 R90, PT, PT, -R90, RZ, RZ ;  /* 0x000000ff5a5a7210 */ /* 0x008fca0007ffe1ff */
[----:B------:R-:W-:Y:S01]  /*11f0*/  IMAD R90, R0, R90, R15 ;  /* 0x0000005a005a7224 */ /* 0x000fe200078e020f */
[----:B------:R-:W-:Y:S01]  /*1200*/  PRMT R0, RZ, 0x7610, R0 ;  /* 0x00007610ff007816 */ /* 0x000fe20000000000 */
[----:B----4-:R-:W-:-:S04]  /*1210*/  IMAD.MOV R91, RZ, RZ, -R91 ;  /* 0x000000ffff5b7224 */ /* 0x010fc800078e0a5b */
[----:B------:R-:W-:Y:S01]  /*1220*/  IMAD R91, R2, R91, R9 ;  /* 0x0000005b025b7224 */ /* 0x000fe200078e0209 */
[----:B-1----:R-:W-:Y:S06]  /*1230*/  BRA.U UP4, `(.L_x_18) ;  /* 0x0000000104247547 */ /* 0x002fec000b800000 */
[----:B------:R-:W-:Y:S01]  /*1240*/  ISETP.NE.AND P1, PT, R90, RZ, PT ;  /* 0x000000ff5a00720c */ /* 0x000fe20003f25270 */
[----:B------:R-:W-:Y:S01]  /*1250*/  IMAD.MOV.U32 R0, RZ, RZ, 0x3 ;  /* 0x00000003ff007424 */ /* 0x000fe200078e00ff */
[C---:B------:R-:W-:Y:S02]  /*1260*/  LOP3.LUT R2, R91.reuse, 0xfffffffe, RZ, 0xc0, !PT ;  /* 0xfffffffe5b027812 */ /* 0x040fe400078ec0ff */
[----:B------:R-:W-:Y:S02]  /*1270*/  ISETP.LT.U32.OR P1, PT, R91, 0x2, !P1 ;  /* 0x000000025b00780c */ /* 0x000fe40004f21470 */
[----:B------:R-:W-:Y:S02]  /*1280*/  SHF.L.U32 R0, R0, R2, RZ ;  /* 0x0000000200007219 */ /* 0x000fe400000006ff */
[----:B------:R-:W-:Y:S02]  /*1290*/  SEL R4, RZ, 0x1, !P1 ;  /* 0x00000001ff047807 */ /* 0x000fe40004800000 */
[----:B------:R-:W-:-:S05]  /*12a0*/  SEL R3, RZ, 0x2, !P1 ;  /* 0x00000002ff037807 */ /* 0x000fca0004800000 */
[----:B------:R-:W-:-:S05]  /*12b0*/  IMAD.IADD R3, R4, 0x1, R3 ;  /* 0x0000000104037824 */ /* 0x000fca00078e0203 */
[----:B------:R-:W-:Y:S02]  /*12c0*/  PRMT R8, R3, 0x7610, R8 ;  /* 0x0000761003087816 */ /* 0x000fe40000000008 */
.L_x_18:
[----:B------:R-:W-:Y:S05]  /*12d0*/  @!P0 BRA `(.L_x_19) ;  /* 0x0000000000b88947 */ /* 0x000fea0003800000 */
[----:B------:R-:W1:Y:S01]  /*12e0*/  LDC.64 R4, c[0x0][0xb18] ;  /* 0x0002c600ff047b82 */ /* 0x000e620000000a00 */
[----:B------:R-:W-:-:S07]  /*12f0*/  ISETP.NE.AND P0, PT, R11, 0x1, PT ;  /* 0x000000010b00780c */ /* 0x000fce0003f05270 */
[----:B------:R-:W2:Y:S08]  /*1300*/  LDC R14, c[0x0][0xb0c] ;  /* 0x0002c300ff0e7b82 */ /* 0x000eb00000000800 */
[----:B------:R-:W3:Y:S08]  /*1310*/  LDC R16, c[0x0][0x370] ;  /* 0x0000dc00ff107b82 */ /* 0x000ef00000000800 */
[----:B------:R-:W4:Y:S01]  /*1320*/  LDC R13, c[0x0][0x374] ;  /* 0x0000dd00ff0d7b82 */ /* 0x000f220000000800 */
[----:B-1----:R-:W-:-:S07]  /*1330*/  ISETP.NE.AND P1, PT, R4, 0x1, PT ;  /* 0x000000010400780c */ /* 0x002fce0003f25270 */
[----:B------:R-:W3:Y:S01]  /*1340*/  LDC.64 R6, c[0x0][0xb10] ;  /* 0x0002c400ff067b82 */ /* 0x000ee20000000a00 */
[----:B--2---:R-:W-:-:S07]  /*1350*/  ISETP.NE.AND P2, PT, R14, 0x1, PT ;  /* 0x000000010e00780c */ /* 0x004fce0003f45270 */
[----:B------:R-:W1:Y:S08]  /*1360*/  LDC R12, c[0x0][0xb20] ;  /* 0x0002c800ff0c7b82 */ /* 0x000e700000000800 */
[----:B------:R-:W2:Y:S01]  /*1370*/  LDC.64 R2, c[0x0][0xb28] ;  /* 0x0002ca00ff027b82 */ /* 0x000ea20000000a00 */
[----:B----4-:R-:W-:-:S04]  /*1380*/  IMAD.HI.U32 R17, R13, R5, RZ ;  /* 0x000000050d117227 */ /* 0x010fc800078e00ff */
[----:B------:R-:W-:-:S04]  /*1390*/  IMAD.HI.U32 R5, R15, R5, RZ ;  /* 0x000000050f057227 */ /* 0x000fc800078e00ff */
[----:B---3--:R-:W-:-:S05]  /*13a0*/  IMAD.HI.U32 R18, R16, R6, RZ ;  /* 0x0000000610127227 */ /* 0x008fca00078e00ff */
[-C--:B------:R-:W-:Y:S01]  /*13b0*/  @P2 SHF.R.U32.HI R16, RZ, R7.reuse, R18 ;  /* 0x00000007ff102219 */ /* 0x080fe20000011612 */
[----:B------:R-:W-:Y:S01]  /*13c0*/  IMAD.HI.U32 R18, R9, R6, RZ ;  /* 0x0000000609127227 */ /* 0x000fe200078e00ff */
[-C--:B-1----:R-:W-:Y:S02]  /*13d0*/  @P1 SHF.R.U32.HI R13, RZ, R12.reuse, R17 ;  /* 0x0000000cff0d1219 */ /* 0x082fe40000011611 */
[----:B------:R-:W-:Y:S02]  /*13e0*/  SHF.R.U32.HI R5, RZ, R12, R5 ;  /* 0x0000000cff057219 */ /* 0x000fe40000011605 */
[----:B------:R-:W-:Y:S02]  /*13f0*/  SHF.R.U32.HI R18, RZ, R7, R18 ;  /* 0x00000007ff127219 */ /* 0x000fe40000011612 */
[----:B------:R-:W-:Y:S01]  /*1400*/  SEL R5, R15, R5, !P1 ;  /* 0x000000050f057207 */ /* 0x000fe20004800000 */
[----:B--2---:R-:W-:Y:S01]  /*1410*/  IMAD.HI.U32 R17, R13, R2, RZ ;  /* 0x000000020d117227 */ /* 0x004fe200078e00ff */
[----:B------:R-:W-:-:S03]  /*1420*/  SEL R18, R9, R18, !P2 ;  /* 0x0000001209127207 */ /* 0x000fc60005000000 */
[----:B------:R-:W-:Y:S01]  /*1430*/  IMAD.HI.U32 R6, R16, R2, RZ ;  /* 0x0000000210067227 */ /* 0x000fe200078e00ff */
[----:B------:R-:W-:-:S04]  /*1440*/  @P0 SHF.R.U32.HI R13, RZ, R3, R17 ;  /* 0x00000003ff0d0219 */ /* 0x000fc80000011611 */
[----:B------:R-:W-:Y:S01]  /*1450*/  @P0 SHF.R.U32.HI R16, RZ, R3, R6 ;  /* 0x00000003ff100219 */ /* 0x000fe20000011606 */
[----:B------:R-:W-:-:S04]  /*1460*/  IMAD R13, R13, R11, RZ ;  /* 0x0000000b0d0d7224 */ /* 0x000fc800078e02ff */
[----:B------:R-:W-:Y:S01]  /*1470*/  IMAD R6, R16, R11, RZ ;  /* 0x0000000b10067224 */ /* 0x000fe200078e02ff */
[----:B------:R-:W-:-:S04]  /*1480*/  ISETP.GE.AND P1, PT, R5, R13, PT ;  /* 0x0000000d0500720c */ /* 0x000fc80003f26270 */
[----:B------:R-:W-:Y:S01]  /*1490*/  ISETP.GE.OR P1, PT, R18, R6, P1 ;  /* 0x000000061200720c */ /* 0x000fe20000f26670 */
[----:B------:R-:W-:-:S05]  /*14a0*/  IMAD.HI.U32 R6, R5, R2, RZ ;  /* 0x0000000205067227 */ /* 0x000fca00078e00ff */
[----:B------:R-:W-:-:S04]  /*14b0*/  SHF.R.U32.HI R6, RZ, R3, R6 ;  /* 0x00000003ff067219 */ /* 0x000fc80000011606 */
[----:B------:R-:W-:-:S03]  /*14c0*/  SEL R6, R5, R6, !P0 ;  /* 0x0000000605067207 */ /* 0x000fc60004000000 */
[----:B------:R-:W-:Y:S01]  /*14d0*/  @!P1 IMAD.HI.U32 R7, R18, R2, RZ ;  /* 0x0000000212079227 */ /* 0x000fe200078e00ff */
[----:B------:R-:W-:-:S04]  /*14e0*/  IADD3 R2, PT, PT, -R6, RZ, RZ ;  /* 0x000000ff06027210 */ /* 0x000fc80007ffe1ff */
[----:B------:R-:W-:Y:S01]  /*14f0*/  @!P1 SHF.R.U32.HI R3, RZ, R3, R7 ;  /* 0x00000003ff039219 */ /* 0x000fe20000011607 */
[----:B------:R-:W-:Y:S01]  /*1500*/  IMAD R2, R11, R2, R5 ;  /* 0x000000020b027224 */ /* 0x000fe200078e0205 */
[----:B------:R-:W-:Y:S02]  /*1510*/  IADD3 R7, PT, PT, -R5, RZ, RZ ;  /* 0x000000ff05077210 */ /* 0x000fe40007ffe1ff */
[----:B------:R-:W-:-:S03]  /*1520*/  @!P1 SEL R3, R18, R3, !P0 ;  /* 0x0000000312039207 */ /* 0x000fc60004000000 */
[----:B------:R-:W-:Y:S02]  /*1530*/  IMAD R7, R4, R7, R15 ;  /* 0x0000000704077224 */ /* 0x000fe400078e020f */
[--C-:B------:R-:W-:Y:S02]  /*1540*/  @!P1 IMAD.IADD R6, R6, 0x1, -R3.reuse ;  /* 0x0000000106069824 */ /* 0x100fe400078e0a03 */
[----:B------:R-:W-:Y:S01]  /*1550*/  @!P1 IMAD R3, R2, R16, R3 ;  /* 0x0000001002039224 */ /* 0x000fe200078e0203 */
[----:B------:R-:W-:Y:S01]  /*1560*/  IADD3 R2, PT, PT, -R18, RZ, RZ ;  /* 0x000000ff12027210 */ /* 0x000fe20007ffe1ff */
[----:B------:R-:W-:Y:S02]  /*1570*/  @!P1 IMAD R5, R6, R11, R18 ;  /* 0x0000000b06059224 */ /* 0x000fe400078e0212 */
[----:B------:R-:W-:Y:S02]  /*1580*/  @!P1 IMAD.MOV.U32 R18, RZ, RZ, R3 ;  /* 0x000000ffff129224 */ /* 0x000fe400078e0003 */
[----:B------:R-:W-:-:S02]  /*1590*/  IMAD R2, R14, R2, R9 ;  /* 0x000000020e027224 */ /* 0x000fc400078e0209 */
[----:B------:R-:W-:Y:S02]  /*15a0*/  IMAD R15, R5, R4, R7 ;  /* 0x00000004050f7224 */ /* 0x000fe400078e0207 */
[----:B------:R-:W-:Y:S02]  /*15b0*/  IMAD R14, R18, R14, R2 ;  /* 0x0000000e120e7224 */ /* 0x000fe400078e0202 */
.L_x_19:
[----:B------:R-:W-:Y:S05]  /*15c0*/  BRA.U UP3, `(.L_x_20) ;  /* 0x0000000103407547 */ /* 0x000fea000b800000 */
[----:B------:R-:W1:Y:S08]  /*15d0*/  LDC.64 R4, c[0x0][0xb10] ;  /* 0x0002c400ff047b82 */ /* 0x000e700000000a00 */
[----:B------:R-:W2:Y:S08]  /*15e0*/  LDC.64 R2, c[0x0][0xb18] ;  /* 0x0002c600ff027b82 */ /* 0x000eb00000000a00 */
[----:B------:R-:W3:Y:S08]  /*15f0*/  LDC R6, c[0x0][0xb20] ;  /* 0x0002c800ff067b82 */ /* 0x000ef00000000800 */
[----:B------:R-:W4:Y:S01]  /*1600*/  LDC R7, c[0x0][0xb0c] ;  /* 0x0002c300ff077b82 */ /* 0x000f220000000800 */
[----:B-1----:R-:W-:-:S05]  /*1610*/  IMAD.HI.U32 R4, R14, R4, RZ ;  /* 0x000000040e047227 */ /* 0x002fca00078e00ff */
[----:B------:R-:W-:Y:S01]  /*1620*/  SHF.R.U32.HI R4, RZ, R5, R4 ;  /* 0x00000005ff047219 */ /* 0x000fe20000011604 */
[----:B--2---:R-:W-:Y:S01]  /*1630*/  IMAD.HI.U32 R3, R15, R3, RZ ;  /* 0x000000030f037227 */ /* 0x004fe200078e00ff */
[----:B------:R-:W-:-:S04]  /*1640*/  ISETP.NE.AND P0, PT, R2, 0x1, PT ;  /* 0x000000010200780c */ /* 0x000fc80003f05270 */
[----:B---3--:R-:W-:-:S04]  /*1650*/  SHF.R.U32.HI R3, RZ, R6, R3 ;  /* 0x00000006ff037219 */ /* 0x008fc80000011603 */
[----:B------:R-:W-:Y:S02]  /*1660*/  SEL R3, R15, R3, !P0 ;  /* 0x000000030f037207 */ /* 0x000fe40004000000 */
[----:B----4-:R-:W-:-:S04]  /*1670*/  ISETP.NE.AND P1, PT, R7, 0x1, PT ;  /* 0x000000010700780c */ /* 0x010fc80003f25270 */
[----:B------:R-:W-:-:S05]  /*1680*/  SEL R5, R14, R4, !P1 ;  /* 0x000000040e057207 */ /* 0x000fca0004800000 */
[----:B------:R-:W-:Y:S02]  /*1690*/  IMAD.IADD R4, R3, 0x1, -R5 ;  /* 0x0000000103047824 */ /* 0x000fe400078e0a05 */
[----:B------:R-:W-:Y:S02]  /*16a0*/  IMAD.IADD R3, R5, 0x1, -R3 ;  /* 0x0000000105037824 */ /* 0x000fe400078e0a03 */
[----:B------:R-:W-:Y:S02]  /*16b0*/  IMAD R14, R4, R7, R14 ;  /* 0x00000007040e7224 */ /* 0x000fe400078e020e */
[----:B------:R-:W-:Y:S02]  /*16c0*/  IMAD R15, R3, R2, R15 ;  /* 0x00000002030f7224 */ /* 0x000fe400078e020f */
.L_x_20:
[----:B------:R-:W-:Y:S05]  /*16d0*/  BRA.U !UP1, `(.L_x_21) ;  /* 0x00000001090c7547 */ /* 0x000fea000b800000 */
[----:B------:R-:W-:Y:S01]  /*16e0*/  UCGABAR_WAIT ;  /* 0x0000000000007dc7 */ /* 0x000fe20008000000 */
[----:B------:R-:W-:Y:S01]  /*16f0*/  CCTL.IVALL ;  /* 0x00000000ff00798f */ /* 0x000fe20002000000 */
[----:B------:R-:W-:Y:S05]  /*1700*/  BRA `(.L_x_22) ;  /* 0x0000000000047947 */ /* 0x000fea0003800000 */
.L_x_21:
[----:B------:R-:W-:Y:S06]  /*1710*/  BAR.SYNC.DEFER_BLOCKING 0x0 ;  /* 0x0000000000007b1d */ /* 0x000fec0000010000 */
.L_x_22:
[----:B------:R-:W-:Y:S05]  /*1720*/  BRA.U UP2, `(.L_x_23) ;  /* 0x0000001902647547 */ /* 0x000fea000b800000 */
[----:B------:R-:W1:Y:S01]  /*1730*/  LDCU UR4, c[0x0][0x38c] ;  /* 0x00007180ff0477ac */ /* 0x000e620008000800 */
[----:B------:R-:W2:Y:S01]  /*1740*/  LDC R8, c[0x0][0x370] ;  /* 0x0000dc00ff087b82 */ /* 0x000ea20000000800 */
[C---:B------:R-:W-:Y:S01]  /*1750*/  IMAD.SHL.U32 R19, R9.reuse, 0x40, RZ ;  /* 0x0000004009137824 */ /* 0x040fe200078e00ff */
[----:B------:R-:W-:Y:S01]  /*1760*/  PLOP3.LUT P1, PT, PT, PT, UP5, 0x80, 0x8 ;  /* 0x000000000008781c */ /* 0x000fe20003f2f058 */
[----:B------:R-:W-:Y:S01]  /*1770*/  UISETP.NE.AND UP1, UPT, UR10, URZ, UPT ;  /* 0x000000ff0a00728c */ /* 0x000fe2000bf25270 */
[----:B------:R-:W-:Y:S01]  /*1780*/  ISETP.NE.AND P4, PT, R10, RZ, P5 ;  /* 0x000000ff0a00720c */ /* 0x000fe20002f85270 */
[----:B------:R-:W-:Y:S01]  /*1790*/  IMAD.SHL.U32 R18, R9, 0x80, RZ ;  /* 0x0000008009127824 */ /* 0x000fe200078e00ff */
[----:B------:R-:W-:Y:S01]  /*17a0*/  PLOP3.LUT P1, PT, P1, PT, PT, 0x8, 0x80 ;  /* 0x000000000080781c */ /* 0x000fe20000f2e170 */
[----:B------:R-:W-:Y:S01]  /*17b0*/  IMAD.MOV.U32 R17, RZ, RZ, 0x1 ;  /* 0x00000001ff117424 */ /* 0x000fe200078e00ff */
[----:B------:R-:W3:Y:S01]  /*17c0*/  LDC R0, c[0x0][0x374] ;  /* 0x0000dd00ff007b82 */ /* 0x000ee20000000800 */
[----:B------:R-:W-:Y:S01]  /*17d0*/  IMAD.MOV.U32 R16, RZ, RZ, RZ ;  /* 0x000000ffff107224 */ /* 0x000fe200078e00ff */
[----:B------:R-:W-:Y:S01]  /*17e0*/  CS2R R12, SRZ ;  /* 0x00000000000c7805 */ /* 0x000fe2000001ff00 */
[----:B------:R-:W-:Y:S01]  /*17f0*/  IMAD.MOV.U32 R11, RZ, RZ, 0x1 ;  /* 0x00000001ff0b7424 */ /* 0x000fe200078e00ff */
[----:B------:R-:W-:Y:S01]  /*1800*/  LOP3.LUT R19, R19, 0x40, RZ, 0xc0, !PT ;  /* 0x0000004013137812 */ /* 0x000fe200078ec0ff */
[----:B------:R-:W4:Y:S01]  /*1810*/  LDCU.64 UR14, c[0x0][0x348] ;  /* 0x00006900ff0e77ac */ /* 0x000f220008000a00 */
[----:B-1----:R-:W-:-:S02]  /*1820*/  UIADD3 UR5, UPT, UPT, UR4, 0x1f, URZ ;  /* 0x0000001f04057890 */ /* 0x002fc4000fffe0ff */
[----:B------:R-:W-:Y:S02]  /*1830*/  USEL UR22, UR6, 0x2, UP1 ;  /* 0x0000000206167887 */ /* 0x000fe40008800000 */
[----:B------:R-:W-:Y:S01]  /*1840*/  USHF.R.S32.HI UR7, URZ, 0x1f, UR5 ;  /* 0x0000001fff077899 */ /* 0x000fe20008011405 */
[----:B------:R-:W-:-:S03]  /*1850*/  UMOV UR23, URZ ;  /* 0x000000ff00177c82 */ /* 0x000fc60008000000 */
[----:B------:R-:W-:Y:S02]  /*1860*/  ULEA.HI UR7, UR7, UR5, URZ, 0x5 ;  /* 0x0000000507077291 */ /* 0x000fe4000f8f28ff */
[----:B------:R-:W-:Y:S02]  /*1870*/  UIADD3 UR5, UPT, UPT, UR4, -0x1, URZ ;  /* 0xffffffff04057890 */ /* 0x000fe4000fffe0ff */
[----:B------:R-:W-:Y:S02]  /*1880*/  USHF.R.S32.HI UR7, URZ, 0x5, UR7 ;  /* 0x00000005ff077899 */ /* 0x000fe40008011407 */
[----:B------:R-:W-:Y:S02]  /*1890*/  UISETP.GE.U32.AND UP2, UPT, UR5, -0x3f, UPT ;  /* 0xffffffc10500788c */ /* 0x000fe4000bf46070 */
[----:B------:R-:W-:Y:S02]  /*18a0*/  UISETP.LT.U32.AND UP0, UPT, UR7, 0x10, UPT ;  /* 0x000000100700788c */ /* 0x000fe4000bf01070 */
[----:B------:R-:W-:-:S02]  /*18b0*/  UIADD3 UR4, UPT, UPT, UR4, 0x3e, URZ ;  /* 0x0000003e04047890 */ /* 0x000fc4000fffe0ff */
[----:B------:R-:W-:-:S04]  /*18c0*/  USEL UR5, UR7, 0x10, UP0 ;  /* 0x0000001007057887 */ /* 0x000fc80008000000 */
[----:B------:R-:W-:Y:S02]  /*18d0*/  UIADD3 UR21, UPT, UPT, UR5, -0x1, URZ ;  /* 0xffffffff05157890 */ /* 0x000fe4000fffe0ff */
[----:B------:R-:W-:Y:S02]  /*18e0*/  @UP2 UIADD3 UR21, UPT, UPT, UR5, URZ, URZ ;  /* 0x000000ff05152290 */ /* 0x000fe4000fffe0ff */
[----:B------:R-:W-:Y:S02]  /*18f0*/  UIADD3 UR24, UPT, UPT, UR7, -UR5, URZ ;  /* 0x8000000507187290 */ /* 0x000fe4000fffe0ff */
[----:B------:R-:W-:Y:S02]  /*1900*/  UIADD3 UR13, UPT, UPT, UR21, 0x1, URZ ;  /* 0x00000001150d7890 */ /* 0x000fe4000fffe0ff */
[----:B--2-4-:R-:W-:-:S12]  /*1910*/  UIADD3 UR21, UPT, UPT, -UR21, URZ, URZ ;  /* 0x000000ff15157290 */ /* 0x014fd8000fffe1ff */
.L_x_43:
[----:B------:R-:W-:Y:S01]  /*1920*/  UISETP.NE.AND UP0, UPT, UR37, URZ, UPT ;  /* 0x000000ff2500728c */ /* 0x000fe2000bf05270 */
[----:B------:R-:W1:Y:S08]  /*1930*/  S2UR UR37, SR_CgaCtaId ;  /* 0x00000000002579c3 */ /* 0x000e700000008800 */
[----:B------:R-:W-:Y:S05]  /*1940*/  BRA.U UP0, `(.L_x_24) ;  /* 0x0000000100347547 */ /* 0x000fea000b800000 */
[----:B------:R-:W2:Y:S01]  /*1950*/  S2R R2, SR_CgaCtaId ;  /* 0x0000000000027919 */ /* 0x000ea20000008800 */
[----:B------:R-:W-:-:S04]  /*1960*/  MOV R3, 0x400 ;  /* 0x0000040000037802 */ /* 0x000fc80000000f00 */
[----:B--2---:R-:W-:Y:S02]  /*1970*/  LEA R2, R2, R3, 0x18 ;  /* 0x0000000302027211 */ /* 0x004fe400078ec0ff */
[----:B------:R-:W-:-:S03]  /*1980*/  SHF.L.U32 R3, R11, 0x1f, RZ ;  /* 0x0000001f0b037819 */ /* 0x000fc600000006ff */
[----:B------:R-:W-:-:S04]  /*1990*/  IMAD R2, R12, 0x8, R2 ;  /* 0x000000080c027824 */ /* 0x000fc800078e0202 */
[----:B------:R-:W2:Y:S02]  /*19a0*/  SYNCS.PHASECHK.TRANS64.TRYWAIT P0, [R2+URZ+0x1c0], R3 ;  /* 0x0001c003020075a7 */ /* 0x000ea400080011ff */
[----:B--2---:R-:W-:Y:S05]  /*19b0*/  @!P0 BRA `(.L_x_25) ;  /* 0x00000080008c8947 */ /* 0x004fea0003800000 */
.L_x_162:
[----:B------:R-:W-:Y:S01]  /*19c0*/  VIADD R12, R12, 0x1 ;  /* 0x000000010c0c7836 */ /* 0x000fe20000000000 */
[----:B------:R2:W-:Y:S04]  /*19d0*/  SYNCS.ARRIVE.TRANS64.A1T0 RZ, [R2+URZ+0x1b0], RZ ;  /* 0x0001b0ff02ff79a7 */ /* 0x0005e800081000ff */
[----:B------:R-:W-:-:S04]  /*19e0*/  ISETP.NE.AND P0, PT, R12, 0x2, PT ;  /* 0x000000020c00780c */ /* 0x000fc80003f05270 */
[----:B------:R-:W-:Y:S02]  /*19f0*/  SEL R12, R12, RZ, P0 ;  /* 0x000000ff0c0c7207 */ /* 0x000fe40000000000 */
[----:B--2---:R-:W-:-:S04]  /*1a00*/  SEL R2, RZ, 0x1, P0 ;  /* 0x00000001ff027807 */ /* 0x004fc80000000000 */
[----:B------:R-:W-:-:S07]  /*1a10*/  LOP3.LUT R11, R11, R2, RZ, 0x3c, !PT ;  /* 0x000000020b0b7212 */ /* 0x000fce00078e3cff */
.L_x_24:
[----:B------:R-:W-:Y:S01]  /*1a20*/  UMOV UR6, 0x400 ;  /* 0x0000040000067882 */ /* 0x000fe20000000000 */
[----:B------:R-:W-:Y:S01]  /*1a30*/  SHF.L.U32 R2, R17, 0x1f, RZ ;  /* 0x0000001f11027819 */ /* 0x000fe200000006ff */
[----:B-1----:R-:W-:Y:S01]  /*1a40*/  ULEA UR6, UR37, UR6, 0x18 ;  /* 0x0000000625067291 */ /* 0x002fe2000f8ec0ff */
[----:B------:R-:W-:Y:S01]  /*1a50*/  R2UR UR35, R18 ;  /* 0x00000000122372ca */ /* 0x000fe200000e0000 */
[----:B------:R-:W-:Y:S01]  /*1a60*/  UISETP.GE.U32.AND UP0, UPT, UR4, 0x3f, UPT ;  /* 0x0000003f0400788c */ /* 0x000fe2000bf06070 */
[----:B------:R-:W-:Y:S01]  /*1a70*/  R2UR UR11, R19 ;  /* 0x00000000130b72ca */ /* 0x000fe200000e0000 */
[----:B------:R-:W-:Y:S01]  /*1a80*/  ULEA UR8, UR23, UR6, 0x3 ;  /* 0x0000000617087291 */ /* 0x000fe2000f8e18ff */
[----:B------:R-:W-:-:S08]  /*1a90*/  UMOV UR25, URZ ;  /* 0x000000ff00197c82 */ /* 0x000fd00008000000 */
[----:B------:R1:W2:Y:S01]  /*1aa0*/  SYNCS.PHASECHK.TRANS64.TRYWAIT P0, [UR8+0x80], R2 ;  /* 0x00008002ff0075a7 */ /* 0x0002a20008001108 */
[----:B------:R-:W-:-:S13]  /*1ab0*/  R2UR UR8, R15 ;  /* 0x000000000f0872ca */ /* 0x000fda00000e0000 */
[----:B------:R-:W-:Y:S01]  /*1ac0*/  ULEA UR11, UR8, UR11, 0x7 ;  /* 0x0000000b080b7291 */ /* 0x000fe2000f8e38ff */
[----:B-1----:R-:W-:-:S05]  /*1ad0*/  LEA.HI R2, R14, R14, RZ, 0x1 ;  /* 0x0000000e0e027211 */ /* 0x002fca00078f08ff */
[----:B------:R-:W-:-:S05]  /*1ae0*/  IMAD.SHL.U32 R2, R2, 0x80, RZ ;  /* 0x0000008002027824 */ /* 0x000fca00078e00ff */
[----:B------:R-:W-:-:S04]  /*1af0*/  LOP3.LUT R2, R2, 0xffffff00, RZ, 0xc0, !PT ;  /* 0xffffff0002027812 */ /* 0x000fc800078ec0ff */
[----:B------:R-:W-:-:S13]  /*1b00*/  R2UR UR9, R2 ;  /* 0x00000000020972ca */ /* 0x000fda00000e0000 */
[----:B------:R-:W-:Y:S01]  /*1b10*/  ULOP3.LUT UR35, UR9, 0x80, UR35, 0xf8, !UPT ;  /* 0x0000008009237892 */ /* 0x000fe2000f8ef823 */
[----:B------:R-:W-:Y:S11]  /*1b20*/  BRA.U !UP0, `(.L_x_26) ;  /* 0x0000000108c07547 */ /* 0x000ff6000b800000 */
[----:B------:R-:W-:Y:S01]  /*1b30*/  UMOV UR16, UR21 ;  /* 0x0000001500107c82 */ /* 0x000fe20008000000 */
[----:B------:R-:W-:Y:S01]  /*1b40*/  UMOV UR17, UR23 ;  /* 0x0000001700117c82 */ /* 0x000fe20008000000 */
[----:B------:R-:W-:-:S05]  /*1b50*/  UMOV UR34, URZ ;  /* 0x000000ff00227c82 */ /* 0x000fca0008000000 */
.L_x_32:
[----:B------:R-:W-:Y:S01]  /*1b60*/  ULEA UR33, UR17, UR6, 0x3 ;  /* 0x0000000611217291 */ /* 0x000fe2000f8e18ff */
[----:B------:R-:W-:Y:S01]  /*1b70*/  @P5 MOV R3, 0x6000 ;  /* 0x0000600000035802 */ /* 0x000fe20000000f00 */
[----:B-12-4-:R-:W-:Y:S10]  /*1b80*/  @P0 BRA `(.L_x_27) ;  /* 0x00000000000c0947 */ /* 0x016ff40003800000 */
[----:B------:R-:W-:-:S04]  /*1b90*/  SHF.L.U32 R4, R17, 0x1f, RZ ;  /* 0x0000001f11047819 */ /* 0x000fc800000006ff */
[----:B------:R-:W1:Y:S02]  /*1ba0*/  SYNCS.PHASECHK.TRANS64.TRYWAIT P0, [UR33+0x80], R4 ;  /* 0x00008004ff0075a7 */ /* 0x000e640008001121 */
[----:B-1----:R-:W-:Y:S05]  /*1bb0*/  @!P0 BRA `(.L_x_28) ;  /* 0x0000008000208947 */ /* 0x002fea0003800000 */
.L_x_27:
[----:B------:R2:W-:Y:S01]  /*1bc0*/  @P5 SYNCS.ARRIVE.TRANS64 RZ, [UR33], R3 ;  /* 0x00000003ffff59a7 */ /* 0x0005e20008000021 */
[----:B------:R-:W-:Y:S02]  /*1bd0*/  ULOP3.LUT UR8, UR22, 0x2, URZ, 0xfc, !UPT ;  /* 0x0000000216087892 */ /* 0x000fe4000f8efcff */
[----:B------:R-:W-:Y:S02]  /*1be0*/  UIADD3 UR16, UPT, UPT, UR16, 0x1, URZ ;  /* 0x0000000110107890 */ /* 0x000fe4000fffe0ff */
[----:B------:R-:W-:Y:S02]  /*1bf0*/  UISETP.NE.AND UP0, UPT, UR8, 0x2, UPT ;  /* 0x000000020800788c */ /* 0x000fe4000bf05270 */
[----:B------:R-:W-:-:S07]  /*1c00*/  UISETP.NE.AND UP2, UPT, UR16, 0x1, UPT ;  /* 0x000000011000788c */ /* 0x000fce000bf45270 */
[----:B------:R-:W-:Y:S05]  /*1c10*/  BRA.U UP0, `(.L_x_29) ;  /* 0x0000000100047547 */ /* 0x000fea000b800000 */
[----:B------:R-:W-:Y:S05]  /*1c20*/  BPT.TRAP 0x1 ;  /* 0x000000040000795c */ /* 0x000fea0000300000 */
.L_x_29:
[----:B------:R-:W-:Y:S04]  /*1c30*/  BSSY.RECONVERGENT B0, `(.L_x_30) ;  /* 0x0000003000007945 */ /* 0x000fe80003800200 */
[----:B------:R-:W-:Y:S05]  /*1c40*/  @!P4 BRA `(.L_x_31) ;  /* 0x000000000004c947 */ /* 0x000fea0003800000 */
[----:B------:R-:W-:Y:S05]  /*1c50*/  BPT.TRAP 0x1 ;  /* 0x000000040000795c */ /* 0x000fea0000300000 */
.L_x_31:
[----:B------:R-:W-:Y:S05]  /*1c60*/  BSYNC.RECONVERGENT B0 ;  /* 0x0000000000007941 */ /* 0x000fea0003800200 */
.L_x_30:
[----:B------:R-:W-:Y:S02]  /*1c70*/  UIADD3 UR23, UPT, UPT, UR17, 0x1, URZ ;  /* 0x0000000111177890 */ /* 0x000fe4000fffe0ff */
[----:B------:R-:W-:Y:S02]  /*1c80*/  ULEA UR32, UR17, UR6, 0xd ;  /* 0x0000000611207291 */ /* 0x000fe4000f8e68ff */
[----:B------:R-:W-:Y:S02]  /*1c90*/  UISETP.NE.AND UP0, UPT, UR23, 0x10, UPT ;  /* 0x000000101700788c */ /* 0x000fe4000bf05270 */
[----:B------:R-:W-:Y:S02]  /*1ca0*/  UIADD3 UR28, UP1, UPT, UR14, 0x80, URZ ;  /* 0x000000800e1c7890 */ /* 0x000fe4000ff3e0ff */
[----:B------:R-:W-:Y:S02]  /*1cb0*/  USEL UR9, URZ, 0x1, UP0 ;  /* 0x00000001ff097887 */ /* 0x000fe40008000000 */
[----:B------:R-:W-:-:S02]  /*1cc0*/  USEL UR23, UR23, URZ, UP0 ;  /* 0x000000ff17177287 */ /* 0x000fc40008000000 */
[----:B------:R-:W-:Y:S02]  /*1cd0*/  UIADD3 UR26, UP0, UPT, UR14, 0x180, URZ ;  /* 0x000001800e1a7890 */ /* 0x000fe4000ff1e0ff */
[----:B------:R-:W-:Y:S01]  /*1ce0*/  ULEA UR8, UR23, UR6, 0x3 ;  /* 0x0000000617087291 */ /* 0x000fe2000f8e18ff */
[----:B------:R-:W-:Y:S01]  /*1cf0*/  LOP3.LUT R17, R17, UR9, RZ, 0x3c, !PT ;  /* 0x0000000911117c12 */ /* 0x000fe2000f8e3cff */
[----:B------:R-:W-:Y:S02]  /*1d00*/  ULOP3.LUT UR33, UR33, 0xfefffff8, URZ, 0xc0, !UPT ;  /* 0xfefffff821217892 */ /* 0x000fe4000f8ec0ff */
[----:B------:R-:W-:Y:S01]  /*1d10*/  UIADD3.X UR29, UPT, UPT, URZ, UR15, URZ, UP1, !UPT ;  /* 0x0000000fff1d7290 */ /* 0x000fe20008ffe4ff */
[----:B-1----:R-:W-:Y:S01]  /*1d20*/  SHF.L.U32 R2, R17, 0x1f, RZ ;  /* 0x0000001f11027819 */ /* 0x002fe200000006ff */
[----:B------:R-:W-:Y:S02]  /*1d30*/  UIADD3 UR32, UPT, UPT, UR32, 0x8600, URZ ;  /* 0x0000860020207890 */ /* 0x000fe4000fffe0ff */
[----:B------:R-:W-:Y:S01]  /*1d40*/  UIADD3.X UR27, UPT, UPT, URZ, UR15, URZ, UP0, !UPT ;  /* 0x0000000fff1b7290 */ /* 0x000fe200087fe4ff */
[----:B------:R1:W4:Y:S01]  /*1d50*/  SYNCS.PHASECHK.TRANS64.TRYWAIT P0, [UR8+0x80], R2 ;  /* 0x00008002ff0075a7 */ /* 0x0003220008001108 */
[----:B------:R-:W-:Y:S01]  /*1d60*/  ULEA UR8, UR17, UR6, 0xc ;  /* 0x0000000611087291 */ /* 0x000fe2000f8e60ff */
[----:B------:R-:W-:Y:S01]  /*1d70*/  UMOV UR18, 0x0 ;  /* 0x0000000000127882 */ /* 0x000fe20000000000 */
[----:B------:R-:W-:-:S02]  /*1d80*/  UMOV UR19, 0x10000000 ;  /* 0x1000000000137882 */ /* 0x000fc40000000000 */
[----:B------:R-:W-:Y:S01]  /*1d90*/  UIADD3 UR8, UPT, UPT, UR8, 0x28600, URZ ;  /* 0x0002860008087890 */ /* 0x000fe2000fffe0ff */
[----:B------:R2:W-:Y:S01]  /*1da0*/  UTMALDG.3D.2CTA [UR32], [UR28], desc[UR18] ;  /* 0x000012201c0075b4 */ /* 0x0005e20008211000 */
[----:B------:R-:W-:Y:S01]  /*1db0*/  UMOV UR10, UR34 ;  /* 0x00000022000a7c82 */ /* 0x000fe20008000000 */
[----:B------:R-:W-:Y:S01]  /*1dc0*/  UMOV UR12, UR36 ;  /* 0x00000024000c7c82 */ /* 0x000fe20008000000 */
[----:B------:R-:W-:Y:S01]  /*1dd0*/  UMOV UR9, UR33 ;  /* 0x0000002100097c82 */ /* 0x000fe20008000000 */
[----:B------:R-:W-:Y:S01]  /*1de0*/  UMOV UR25, UR13 ;  /* 0x0000000d00197c82 */ /* 0x000fe20008000000 */
[----:B------:R-:W-:-:S03]  /*1df0*/  UMOV UR17, UR23 ;  /* 0x0000001700117c82 */ /* 0x000fc60008000000 */
[----:B------:R1:W-:Y:S01]  /*1e00*/  UTMALDG.3D.2CTA [UR8], [UR26], desc[UR18] ;  /* 0x000012081a0075b4 */ /* 0x0003e20008211000 */
[----:B--2---:R-:W-:Y:S01]  /*1e10*/  UIADD3 UR34, UPT, UPT, UR34, 0x20, URZ ;  /* 0x0000002022227890 */ /* 0x004fe2000fffe0ff */
[----:B------:R-:W-:Y:S11]  /*1e20*/  BRA.U UP2, `(.L_x_32) ;  /* 0xfffffffd024c7547 */ /* 0x000ff6000b83ffff */
.L_x_26:
[----:B-1----:R-:W-:Y:S01]  /*1e30*/  ULEA UR8, UR23, UR6, 0x3 ;  /* 0x0000000617087291 */ /* 0x002fe2000f8e18ff */
[----:B------:R-:W-:Y:S01]  /*1e40*/  SHF.L.U32 R2, R17, 0x1f, RZ ;  /* 0x0000001f11027819 */ /* 0x000fe200000006ff */
[----:B------:R-:W-:Y:S01]  /*1e50*/  @!P1 SYNCS.ARRIVE.TRANS64.A1T0 RZ, [UR6+0x148], RZ ;  /* 0x000148ffffff99a7 */ /* 0x000fe20008100006 */
[----:B------:R-:W-:-:S06]  /*1e60*/  UISETP.GT.AND UP0, UPT, UR7, UR5, UPT ;  /* 0x000000050700728c */ /* 0x000fcc000bf04270 */
[----:B--2-4-:R1:W2:Y:S03]  /*1e70*/  SYNCS.PHASECHK.TRANS64.TRYWAIT P0, [UR8+0x80], R2 ;  /* 0x00008002ff0075a7 */ /* 0x0142a60008001108 */
[----:B------:R-:W-:Y:S05]  /*1e80*/  BRA.U !UP0, `(.L_x_33) ;  /* 0x0000000108c07547 */ /* 0x000fea000b800000 */
[----:B------:R-:W-:Y:S01]  /*1e90*/  UIADD3 UR26, UPT, UPT, UR24, UR25, URZ ;  /* 0x00000019181a7290 */ /* 0x000fe2000fffe0ff */
[----:B------:R-:W-:-:S11]  /*1ea0*/  UMOV UR27, UR23 ;  /* 0x00000017001b7c82 */ /* 0x000fd60008000000 */
.L_x_39:
[----:B------:R-:W-:Y:S01]  /*1eb0*/  ULEA UR17, UR27, UR6, 0x3 ;  /* 0x000000061b117291 */ /* 0x000fe2000f8e18ff */
[----:B--2---:R-:W-:Y:S01]  /*1ec0*/  @P5 MOV R3, 0x6000 ;  /* 0x0000600000035802 */ /* 0x004fe20000000f00 */
[----:B-12---:R-:W-:Y:S10]  /*1ed0*/  @P0 BRA `(.L_x_34) ;  /* 0x00000000000c0947 */ /* 0x006ff40003800000 */
[----:B------:R-:W-:-:S04]  /*1ee0*/  SHF.L.U32 R4, R17, 0x1f, RZ ;  /* 0x0000001f11047819 */ /* 0x000fc800000006ff */
[----:B------:R-:W2:Y:S02]  /*1ef0*/  SYNCS.PHASECHK.TRANS64.TRYWAIT P0, [UR17+0x80], R4 ;  /* 0x00008004ff0075a7 */ /* 0x000ea40008001111 */
[----:B--2---:R-:W-:Y:S05]  /*1f00*/  @!P0 BRA `(.L_x_35) ;  /* 0x0000007c00648947 */ /* 0x004fea0003800000 */
.L_x_34:
[----:B------:R2:W-:Y:S01]  /*1f10*/  @P5 SYNCS.ARRIVE.TRANS64 RZ, [UR17], R3 ;  /* 0x00000003ffff59a7 */ /* 0x0005e20008000011 */
[----:B------:R-:W-:-:S04]  /*1f20*/  ULOP3.LUT UR8, UR22, 0x2, URZ, 0xfc, !UPT ;  /* 0x0000000216087892 */ /* 0x000fc8000f8efcff */
[----:B------:R-:W-:-:S09]  /*1f30*/  UISETP.NE.AND UP0, UPT, UR8, 0x2, UPT ;  /* 0x000000020800788c */ /* 0x000fd2000bf05270 */
[----:B------:R-:W-:Y:S05]  /*1f40*/  BRA.U UP0, `(.L_x_36) ;  /* 0x0000000100047547 */ /* 0x000fea000b800000 */
[----:B------:R-:W-:Y:S05]  /*1f50*/  BPT.TRAP 0x1 ;  /* 0x000000040000795c */ /* 0x000fea0000300000 */
.L_x_36:
[----:B------:R-:W-:Y:S04]  /*1f60*/  BSSY.RECONVERGENT B0, `(.L_x_37) ;  /* 0x0000003000007945 */ /* 0x000fe80003800200 */
[----:B------:R-:W-:Y:S05]  /*1f70*/  @!P4 BRA `(.L_x_38) ;  /* 0x000000000004c947 */ /* 0x000fea0003800000 */
[----:B------:R-:W-:Y:S05]  /*1f80*/  BPT.TRAP 0x1 ;  /* 0x000000040000795c */ /* 0x000fea0000300000 */
.L_x_38:
[----:B------:R-:W-:Y:S05]  /*1f90*/  BSYNC.RECONVERGENT B0 ;  /* 0x0000000000007941 */ /* 0x000fea0003800200 */
.L_x_37:
        /* <DEDUP_REMOVED lines=9> */
[----:B------:R-:W-:Y:S02]  /*2030*/  USHF.L.U32 UR18, UR25, 0x5, URZ ;  /* 0x0000000519127899 */ /* 0x000fe400080006ff */
[----:B------:R-:W-:Y:S01]  /*2040*/  ULOP3.LUT UR17, UR17, 0xfefffff8, URZ, 0xc0, !UPT ;  /* 0xfefffff811117892 */ /* 0x000fe2000f8ec0ff */
[----:B-1----:R-:W-:Y:S01]  /*2050*/  SHF.L.U32 R2, R17, 0x1f, RZ ;  /* 0x0000001f11027819 */ /* 0x002fe200000006ff */
[----:B------:R-:W-:Y:S02]  /*2060*/  UIADD3 UR16, UPT, UPT, UR16, 0x8600, URZ ;  /* 0x0000860010107890 */ /* 0x000fe4000fffe0ff */
[----:B------:R-:W-:Y:S01]  /*2070*/  UIADD3.X UR33, UPT, UPT, URZ, UR15, URZ, UP1, !UPT ;  /* 0x0000000fff217290 */ /* 0x000fe20008ffe4ff */
[----:B------:R4:W1:Y:S01]  /*2080*/  SYNCS.PHASECHK.TRANS64.TRYWAIT P0, [UR8+0x80], R2 ;  /* 0x00008002ff0075a7 */ /* 0x0008620008001108 */
[----:B------:R-:W-:-:S02]  /*2090*/  ULEA UR8, UR27, UR6, 0xc ;  /* 0x000000061b087291 */ /* 0x000fc4000f8e60ff */
[----:B------:R-:W-:Y:S02]  /*20a0*/  UIADD3.X UR31, UPT, UPT, URZ, UR15, URZ, UP0, !UPT ;  /* 0x0000000fff1f7290 */ /* 0x000fe400087fe4ff */
[----:B------:R-:W-:Y:S01]  /*20b0*/  UIADD3 UR8, UPT, UPT, UR8, 0x28600, URZ ;  /* 0x0002860008087890 */ /* 0x000fe2000fffe0ff */
[----:B------:R-:W-:Y:S01]  /*20c0*/  UMOV UR28, 0x0 ;  /* 0x00000000001c7882 */ /* 0x000fe20000000000 */
[----:B------:R-:W-:Y:S01]  /*20d0*/  UMOV UR29, 0x10000000 ;  /* 0x10000000001d7882 */ /* 0x000fe20000000000 */
[----:B------:R-:W-:Y:S01]  /*20e0*/  UMOV UR19, UR35 ;  /* 0x0000002300137c82 */ /* 0x000fe20008000000 */
[----:B------:R-:W-:Y:S01]  /*20f0*/  UMOV UR20, UR36 ;  /* 0x0000002400147c82 */ /* 0x000fe20008000000 */
[----:B------:R-:W-:Y:S01]  /*2100*/  UMOV UR12, UR36 ;  /* 0x00000024000c7c82 */ /* 0x000fe20008000000 */
[----:B------:R-:W-:Y:S01]  /*2110*/  UMOV UR9, UR17 ;  /* 0x0000001100097c82 */ /* 0x000fe20008000000 */
[----:B------:R-:W-:Y:S01]  /*2120*/  UMOV UR10, UR18 ;  /* 0x00000012000a7c82 */ /* 0x000fe20008000000 */
[----:B------:R4:W-:Y:S01]  /*2130*/  UTMALDG.3D.2CTA [UR16], [UR32], desc[UR28] ;  /* 0x00001c10200075b4 */ /* 0x0009e20008211000 */
[----:B------:R-:W-:Y:S01]  /*2140*/  UIADD3 UR25, UPT, UPT, UR25, 0x1, URZ ;  /* 0x0000000119197890 */ /* 0x000fe2000fffe0ff */
[----:B------:R-:W-:-:S03]  /*2150*/  UMOV UR27, UR23 ;  /* 0x00000017001b7c82 */ /* 0x000fc60008000000 */
[----:B------:R-:W-:Y:S01]  /*2160*/  UISETP.NE.AND UP0, UPT, UR25, UR26, UPT ;  /* 0x0000001a1900728c */ /* 0x000fe2000bf05270 */
[----:B------:R4:W-:Y:S08]  /*2170*/  UTMALDG.3D.2CTA [UR8], [UR30], desc[UR28] ;  /* 0x00001c081e0075b4 */ /* 0x0009f00008211000 */
[----:B----4-:R-:W-:Y:S05]  /*2180*/  BRA.U UP0, `(.L_x_39) ;  /* 0xfffffffd00487547 */ /* 0x010fea000b83ffff */
.L_x_33:
[C---:B-1----:R-:W-:Y:S01]  /*2190*/  LEA R2, R16.reuse, UR6, 0x3 ;  /* 0x0000000610027c11 */ /* 0x042fe2000f8e18ff */
[----:B------:R-:W-:Y:S01]  /*21a0*/  NOP ;  /* 0x0000000000007918 */ /* 0x000fe20000000000 */
[----:B--2---:R-:W-:Y:S02]  /*21b0*/  SHF.L.U32 R3, R13, 0x1f, RZ ;  /* 0x0000001f0d037819 */ /* 0x004fe400000006ff */
[----:B------:R-:W-:Y:S02]  /*21c0*/  LEA R4, R16, UR6, 0x4 ;  /* 0x0000000610047c11 */ /* 0x000fe4000f8e20ff */
[----:B------:R-:W1:Y:S02]  /*21d0*/  SYNCS.PHASECHK.TRANS64.TRYWAIT P0, [R2+URZ+0x150], R3 ;  /* 0x00015003020075a7 */ /* 0x000e6400080011ff */
[----:B-1----:R-:W-:Y:S05]  /*21e0*/  @!P0 BRA `(.L_x_40) ;  /* 0x0000007800c48947 */ /* 0x002fea0003800000 */
.L_x_165:
[----:B------:R-:W2:Y:S01]  /*21f0*/  LDS.128 R4, [R4+0x1e0] ;  /* 0x0001e00004047984 */ /* 0x000ea20000000c00 */
[----:B------:R-:W-:Y:S01]  /*2200*/  ISETP.GE.AND P0, PT, R40, 0x1, PT ;  /* 0x000000012800780c */ /* 0x000fe20003f06270 */
[----:B-1----:R-:W-:Y:S01]  /*2210*/  VIADD R2, R2, 0x160 ;  /* 0x0000016002027836 */ /* 0x002fe20000000000 */
[----:B------:R-:W-:Y:S01]  /*2220*/  @!PT LDS RZ, [RZ] ;  /* 0x00000000fffff984 */ /* 0x000fe20000000800 */
[----:B------:R-:W-:Y:S01]  /*2230*/  @!PT LDS RZ, [RZ] ;  /* 0x00000000fffff984 */ /* 0x000fe20000000800 */
[----:B------:R-:W-:Y:S01]  /*2240*/  @!PT LDS RZ, [RZ] ;  /* 0x00000000fffff984 */ /* 0x000fe20000000800 */
[----:B------:R-:W-:Y:S01]  /*2250*/  @!PT LDS RZ, [RZ] ;  /* 0x00000000fffff984 */ /* 0x000fe20000000800 */
[----:B------:R1:W-:Y:S06]  /*2260*/  MEMBAR.ALL.CTA ;  /* 0x0000000000007992 */ /* 0x0003ec0000008000 */
[----:B-1----:R-:W1:Y:S01]  /*2270*/  FENCE.VIEW.ASYNC.S ;  /* 0x00000000000073c6 */ /* 0x002e620000000000 */
[----:B------:R-:W-:-:S04]  /*2280*/  PRMT R2, RZ, 0x654, R2 ;  /* 0x00000654ff027816 */ /* 0x000fc80000000002 */
[----:B-1----:R1:W-:Y:S01]  /*2290*/  SYNCS.ARRIVE.TRANS64.RED.A1T0 RZ, [R2+URZ], RZ ;  /* 0x000000ff02ff79a7 */ /* 0x0023e200081004ff */
[----:B--2---:R-:W-:-:S13]  /*22a0*/  LOP3.LUT P2, RZ, R6, 0x1, RZ, 0xc0, !PT ;  /* 0x0000000106ff7812 */ /* 0x004fda000784c0ff */
[----:B------:R-:W-:Y:S01]  /*22b0*/  @P2 SHF.R.U32.HI R3, RZ, 0x10, R5 ;  /* 0x00000010ff032819 */ /* 0x000fe20000011605 */
[----:B------:R-:W-:Y:S01]  /*22c0*/  VOTEU.ANY UP0, P2 ;  /* 0x0000000000ff7886 */ /* 0x000fe20001000100 */
[----:B------:R-:W-:Y:S02]  /*22d0*/  @P2 MOV R10, R4 ;  /* 0x00000004000a2202 */ /* 0x000fe40000000f00 */
[----:B------:R-:W-:Y:S02]  /*22e0*/  @P2 R2UR.BROADCAST UR8, R3 ;  /* 0x00000000030822ca */ /* 0x000fe400008e0000 */
[----:B------:R-:W-:-:S11]  /*22f0*/  @P2 LOP3.LUT R9, R5, 0xffff, RZ, 0xc0, !PT ;  /* 0x0000ffff05092812 */ /* 0x000fd600078ec0ff */
[----:B------:R-:W-:Y:S01]  /*2300*/  @UP0 UMOV UR36, UR8 ;  /* 0x0000000800240c82 */ /* 0x000fe20008000000 */
[----:B-1----:R-:W-:Y:S05]  /*2310*/  @!P0 BRA `(.L_x_41) ;  /* 0x0000000000b88947 */ /* 0x002fea0003800000 */
[----:B------:R-:W3:Y:S01]  /*2320*/  LDC.64 R4, c[0x0][0xb18] ;  /* 0x0002c600ff047b82 */ /* 0x000ee20000000a00 */
[----:B------:R-:W-:-:S07]  /*2330*/  ISETP.NE.AND P3, PT, R40, 0x1, PT ;  /* 0x000000012800780c */ /* 0x000fce0003f65270 */
[----:B------:R-:W1:Y:S08]  /*2340*/  LDC.64 R6, c[0x0][0xb10] ;  /* 0x0002c400ff067b82 */ /* 0x000e700000000a00 */
[----:B------:R-:W2:Y:S08]  /*2350*/  LDC R14, c[0x0][0xb20] ;  /* 0x0002c800ff0e7b82 */ /* 0x000eb00000000800 */
[----:B------:R-:W4:Y:S01]  /*2360*/  LDC R15, c[0x0][0xb0c] ;  /* 0x0002c300ff0f7b82 */ /* 0x000f220000000800 */
[----:B---3--:R-:W-:Y:S01]  /*2370*/  IMAD.HI.U32 R21, R0, R5, RZ ;  /* 0x0000000500157227 */ /* 0x008fe200078e00ff */
[----:B------:R-:W-:-:S03]  /*2380*/  ISETP.NE.AND P0, PT, R4, 0x1, PT ;  /* 0x000000010400780c */ /* 0x000fc60003f05270 */
[----:B------:R-:W-:-:S03]  /*2390*/  IMAD.HI.U32 R5, R9, R5, RZ ;  /* 0x0000000509057227 */ /* 0x000fc600078e00ff */
[----:B------:R-:W3:Y:S01]  /*23a0*/  LDC.64 R2, c[0x0][0xb28] ;  /* 0x0002ca00ff027b82 */ /* 0x000ee20000000a00 */
[----:B-1----:R-:W-:-:S04]  /*23b0*/  IMAD.HI.U32 R22, R8, R6, RZ ;  /* 0x0000000608167227 */ /* 0x002fc800078e00ff */
[----:B------:R-:W-:Y:S01]  /*23c0*/  IMAD.HI.U32 R23, R10, R6, RZ ;  /* 0x000000060a177227 */ /* 0x000fe200078e00ff */
[----:B------:R-:W-:Y:S02]  /*23d0*/  SHF.R.U32.HI R22, RZ, R7, R22 ;  /* 0x00000007ff167219 */ /* 0x000fe40000011616 */
[-C--:B--2---:R-:W-:Y:S02]  /*23e0*/  SHF.R.U32.HI R21, RZ, R14.reuse, R21 ;  /* 0x0000000eff157219 */ /* 0x084fe40000011615 */
[----:B------:R-:W-:Y:S02]  /*23f0*/  SHF.R.U32.HI R5, RZ, R14, R5 ;  /* 0x0000000eff057219 */ /* 0x000fe40000011605 */
[----:B------:R-:W-:Y:S02]  /*2400*/  SEL R21, R0, R21, !P0 ;  /* 0x0000001500157207 */ /* 0x000fe40004000000 */
[----:B------:R-:W-:Y:S02]  /*2410*/  SHF.R.U32.HI R23, RZ, R7, R23 ;  /* 0x00000007ff177219 */ /* 0x000fe40000011617 */
[----:B----4-:R-:W-:-:S02]  /*2420*/  ISETP.NE.AND P1, PT, R15, 0x1, PT ;  /* 0x000000010f00780c */ /* 0x010fc40003f25270 */
[----:B------:R-:W-:Y:S02]  /*2430*/  SEL R5, R9, R5, !P0 ;  /* 0x0000000509057207 */ /* 0x000fe40004000000 */
[----:B------:R-:W-:Y:S02]  /*2440*/  SEL R22, R8, R22, !P1 ;  /* 0x0000001608167207 */ /* 0x000fe40004800000 */
[----:B------:R-:W-:Y:S01]  /*2450*/  SEL R23, R10, R23, !P1 ;  /* 0x000000170a177207 */ /* 0x000fe20004800000 */
[----:B---3--:R-:W-:-:S04]  /*2460*/  IMAD.HI.U32 R20, R21, R2, RZ ;  /* 0x0000000215147227 */ /* 0x008fc800078e00ff */
        /* <DEDUP_REMOVED lines=10> */
[----:B------:R-:W-:-:S04]  /*2510*/  @!P0 IMAD.HI.U32 R7, R23, R2, RZ ;  /* 0x0000000217078227 */ /* 0x000fc800078e00ff */
[----:B------:R-:W-:Y:S01]  /*2520*/  IMAD.MOV R2, RZ, RZ, -R6 ;  /* 0x000000ffff027224 */ /* 0x000fe200078e0a06 */
[----:B------:R-:W-:Y:S02]  /*2530*/  @!P0 SHF.R.U32.HI R3, RZ, R3, R7 ;  /* 0x00000003ff038219 */ /* 0x000fe40000011607 */
[----:B------:R-:W-:Y:S01]  /*2540*/  IADD3 R7, PT, PT, -R5, RZ, RZ ;  /* 0x000000ff05077210 */ /* 0x000fe20007ffe1ff */
[----:B------:R-:W-:Y:S01]  /*2550*/  IMAD R2, R40, R2, R5 ;  /* 0x0000000228027224 */ /* 0x000fe200078e0205 */
        /* <DEDUP_REMOVED lines=10> */
.L_x_41:
[----:B------:R-:W1:Y:S02]  /*2600*/  LDCU UR8, c[0x0][0xb30] ;  /* 0x00016600ff0877ac */ /* 0x000e640008000800 */
[----:B-1----:R-:W-:-:S09]  /*2610*/  UISETP.NE.AND UP0, UPT, UR8, 0x1, UPT ;  /* 0x000000010800788c */ /* 0x002fd2000bf05270 */
[----:B------:R-:W-:Y:S05]  /*2620*/  BRA.U UP0, `(.L_x_42) ;  /* 0x0000000100407547 */ /* 0x000fea000b800000 */
[----:B------:R-:W1:Y:S08]  /*2630*/  LDC.64 R4, c[0x0][0xb10] ;  /* 0x0002c400ff047b82 */ /* 0x000e700000000a00 */
[----:B------:R-:W2:Y:S08]  /*2640*/  LDC.64 R2, c[0x0][0xb18] ;  /* 0x0002c600ff027b82 */ /* 0x000eb00000000a00 */
[----:B------:R-:W4:Y:S08]  /*2650*/  LDC R6, c[0x0][0xb20] ;  /* 0x0002c800ff067b82 */ /* 0x000f300000000800 */
[----:B------:R-:W3:Y:S01]  /*2660*/  LDC R7, c[0x0][0xb0c] ;  /* 0x0002c300ff077b82 */ /* 0x000ee20000000800 */
[----:B-1----:R-:W-:-:S05]  /*2670*/  IMAD.HI.U32 R4, R10, R4, RZ ;  /* 0x000000040a047227 */ /* 0x002fca00078e00ff */
[----:B------:R-:W-:Y:S01]  /*2680*/  SHF.R.U32.HI R4, RZ, R5, R4 ;  /* 0x00000005ff047219 */ /* 0x000fe20000011604 */
[----:B--2---:R-:W-:Y:S01]  /*2690*/  IMAD.HI.U32 R3, R9, R3, RZ ;  /* 0x0000000309037227 */ /* 0x004fe200078e00ff */
[----:B------:R-:W-:-:S04]  /*26a0*/  ISETP.NE.AND P0, PT, R2, 0x1, PT ;  /* 0x000000010200780c */ /* 0x000fc80003f05270 */
[----:B----4-:R-:W-:-:S04]  /*26b0*/  SHF.R.U32.HI R3, RZ, R6, R3 ;  /* 0x00000006ff037219 */ /* 0x010fc80000011603 */
[----:B------:R-:W-:Y:S02]  /*26c0*/  SEL R3, R9, R3, !P0 ;  /* 0x0000000309037207 */ /* 0x000fe40004000000 */
[----:B---3--:R-:W-:-:S04]  /*26d0*/  ISETP.NE.AND P1, PT, R7, 0x1, PT ;  /* 0x000000010700780c */ /* 0x008fc80003f25270 */
[----:B------:R-:W-:-:S05]  /*26e0*/  SEL R4, R10, R4, !P1 ;  /* 0x000000040a047207 */ /* 0x000fca0004800000 */
[----:B------:R-:W-:Y:S02]  /*26f0*/  IMAD.IADD R5, R3, 0x1, -R4 ;  /* 0x0000000103057824 */ /* 0x000fe400078e0a04 */
[----:B------:R-:W-:Y:S02]  /*2700*/  IMAD.IADD R3, R4, 0x1, -R3 ;  /* 0x0000000104037824 */ /* 0x000fe400078e0a03 */
[----:B------:R-:W-:Y:S02]  /*2710*/  IMAD R10, R5, R7, R10 ;  /* 0x00000007050a7224 */ /* 0x000fe400078e020a */
[----:B------:R-:W-:-:S07]  /*2720*/  IMAD R9, R3, R2, R9 ;  /* 0x0000000203097224 */ /* 0x000fce00078e0209 */
.L_x_42:
[----:B------:R-:W-:Y:S01]  /*2730*/  VIADD R16, R16, 0x1 ;  /* 0x0000000110107836 */ /* 0x000fe20000000000 */
[----:B------:R-:W-:Y:S01]  /*2740*/  PLOP3.LUT P1, PT, PT, PT, PT, 0x80, 0x8 ;  /* 0x000000000008781c */ /* 0x000fe20003f2f070 */
[----:B------:R-:W-:Y:S02]  /*2750*/  IMAD.IADD R14, R10, 0x1, R91 ;  /* 0x000000010a0e7824 */ /* 0x000fe400078e025b */
[----:B------:R-:W-:Y:S01]  /*2760*/  IMAD.IADD R15, R9, 0x1, R90 ;  /* 0x00000001090f7824 */ /* 0x000fe200078e025a */
[----:B------:R-:W-:-:S04]  /*2770*/  ISETP.NE.AND P0, PT, R16, 0x2, PT ;  /* 0x000000021000780c */ /* 0x000fc80003f05270 */
[----:B------:R-:W-:Y:S02]  /*2780*/  SEL R2, RZ, 0x1, P0 ;  /* 0x00000001ff027807 */ /* 0x000fe40000000000 */
[----:B------:R-:W-:Y:S02]  /*2790*/  SEL R16, R16, RZ, P0 ;  /* 0x000000ff10107207 */ /* 0x000fe40000000000 */
[----:B------:R-:W-:Y:S01]  /*27a0*/  LOP3.LUT R13, R13, R2, RZ, 0x3c, !PT ;  /* 0x000000020d0d7212 */ /* 0x000fe200078e3cff */
[----:B------:R-:W-:Y:S06]  /*27b0*/  @P2 BRA `(.L_x_43) ;  /* 0xfffffff000582947 */ /* 0x000fec000383ffff */
[----:B------:R-:W-:Y:S01]  /*27c0*/  UIADD3 UR6, UPT, UPT, UR6, 0x80, URZ ;  /* 0x0000008006067890 */ /* 0x000fe2000fffe0ff */
[----:B------:R-:W-:-:S03]  /*27d0*/  SHF.L.U32 R2, R17, 0x1f, RZ ;  /* 0x0000001f11027819 */ /* 0x000fc600000006ff */
[----:B------:R-:W-:-:S09]  /*27e0*/  ULEA UR4, UR23, UR6, 0x3 ;  /* 0x0000000617047291 */ /* 0x000fd2000f8e18ff */
[----:B------:R-:W1:Y:S02]  /*27f0*/  SYNCS.PHASECHK.TRANS64.TRYWAIT P0, [UR4], R2 ;  /* 0x00000002ff0075a7 */ /* 0x000e640008001104 */
[----:B-1----:R-:W-:Y:S05]  /*2800*/  @!P0 BRA `(.L_x_44) ;  /* 0x0000007400508947 */ /* 0x002fea0003800000 */
.L_x_167:
[----:B------:R-:W-:-:S04]  /*2810*/  UIADD3 UR5, UPT, UPT, UR23, 0x1, URZ ;  /* 0x0000000117057890 */ /* 0x000fc8000fffe0ff */
[----:B------:R-:W-:-:S04]  /*2820*/  UISETP.NE.AND UP0, UPT, UR5, 0x10, UPT ;  /* 0x000000100500788c */ /* 0x000fc8000bf05270 */
[----:B------:R-:W-:Y:S02]  /*2830*/  USEL UR7, URZ, 0x1, UP0 ;  /* 0x00000001ff077887 */ /* 0x000fe40008000000 */
[----:B------:R-:W-:-:S04]  /*2840*/  USEL UR5, UR5, URZ, UP0 ;  /* 0x000000ff05057287 */ /* 0x000fc80008000000 */
[----:B------:R-:W-:Y:S01]  /*2850*/  ULEA UR4, UR5, UR6, 0x3 ;  /* 0x0000000605047291 */ /* 0x000fe2000f8e18ff */
[----:B-1----:R-:W-:-:S04]  /*2860*/  LOP3.LUT R2, R17, UR7, RZ, 0x3c, !PT ;  /* 0x0000000711027c12 */ /* 0x002fc8000f8e3cff */
[----:B------:R-:W-:-:S04]  /*2870*/  SHF.L.U32 R3, R2, 0x1f, RZ ;  /* 0x0000001f02037819 */ /* 0x000fc800000006ff */
[----:B------:R-:W1:Y:S02]  /*2880*/  SYNCS.PHASECHK.TRANS64.TRYWAIT P0, [UR4], R3 ;  /* 0x00000003ff0075a7 */ /* 0x000e640008001104 */
[----:B-1----:R-:W-:Y:S05]  /*2890*/  @!P0 BRA `(.L_x_45) ;  /* 0x0000007400448947 */ /* 0x002fea0003800000 */
.L_x_169:
[----:B------:R-:W-:-:S04]  /*28a0*/  UIADD3 UR5, UPT, UPT, UR5, 0x1, URZ ;  /* 0x0000000105057890 */ /* 0x000fc8000fffe0ff */
[----:B------:R-:W-:-:S04]  /*28b0*/  UISETP.NE.AND UP0, UPT, UR5, 0x10, UPT ;  /* 0x000000100500788c */ /* 0x000fc8000bf05270 */
[----:B------:R-:W-:Y:S02]  /*28c0*/  USEL UR7, URZ, 0x1, UP0 ;  /* 0x00000001ff077887 */ /* 0x000fe40008000000 */
[----:B------:R-:W-:-:S04]  /*28d0*/  USEL UR5, UR5, URZ, UP0 ;  /* 0x000000ff05057287 */ /* 0x000fc80008000000 */
[----:B------:R-:W-:Y:S01]  /*28e0*/  ULEA UR4, UR5, UR6, 0x3 ;  /* 0x0000000605047291 */ /* 0x000fe2000f8e18ff */
[----:B------:R-:W-:-:S04]  /*28f0*/  LOP3.LUT R2, R2, UR7, RZ, 0x3c, !PT ;  /* 0x0000000702027c12 */ /* 0x000fc8000f8e3cff */
[----:B-1----:R-:W-:-:S04]  /*2900*/  SHF.L.U32 R3, R2, 0x1f, RZ ;  /* 0x0000001f02037819 */ /* 0x002fc800000006ff */
[----:B------:R-:W1:Y:S02]  /*2910*/  SYNCS.PHASECHK.TRANS64.TRYWAIT P0, [UR4], R3 ;  /* 0x00000003ff0075a7 */ /* 0x000e640008001104 */
[----:B-1----:R-:W-:Y:S05]  /*2920*/  @!P0 BRA `(.L_x_46) ;  /* 0x0000007400388947 */ /* 0x002fea0003800000 */
.L_x_171:
        /* <DEDUP_REMOVED lines=9> */
.L_x_173:
        /* <DEDUP_REMOVED lines=9> */
.L_x_175:
        /* <DEDUP_REMOVED lines=9> */
.L_x_177:
        /* <DEDUP_REMOVED lines=9> */
.L_x_179:
        /* <DEDUP_REMOVED lines=9> */
.L_x_181:
        /* <DEDUP_REMOVED lines=9> */
.L_x_183:
        /* <DEDUP_REMOVED lines=9> */
.L_x_185:
        /* <DEDUP_REMOVED lines=9> */
.L_x_187:
        /* <DEDUP_REMOVED lines=9> */
.L_x_189:
        /* <DEDUP_REMOVED lines=9> */
.L_x_191:
        /* <DEDUP_REMOVED lines=9> */
.L_x_193:
        /* <DEDUP_REMOVED lines=9> */
.L_x_195:
[----:B------:R-:W-:-:S04]  /*2ff0*/  UIADD3 UR5, UPT, UPT, UR5, 0x1, URZ ;  /* 0x0000000105057890 */ /* 0x000fc8000fffe0ff */
[----:B------:R-:W-:-:S04]  /*3000*/  UISETP.NE.AND UP0, UPT, UR5, 0x10, UPT ;  /* 0x000000100500788c */ /* 0x000fc8000bf05270 */
[----:B------:R-:W-:Y:S02]  /*3010*/  USEL UR4, URZ, 0x1, UP0 ;  /* 0x00000001ff047887 */ /* 0x000fe40008000000 */
[----:B------:R-:W-:-:S04]  /*3020*/  USEL UR5, UR5, URZ, UP0 ;  /* 0x000000ff05057287 */ /* 0x000fc80008000000 */
[----:B------:R-:W-:Y:S01]  /*3030*/  ULEA UR5, UR5, UR6, 0x3 ;  /* 0x0000000605057291 */ /* 0x000fe2000f8e18ff */
[----:B------:R-:W-:-:S04]  /*3040*/  LOP3.LUT R2, R2, UR4, RZ, 0x3c, !PT ;  /* 0x0000000402027c12 */ /* 0x000fc8000f8e3cff */
[----:B------:R-:W-:Y:S01]  /*3050*/  SHF.L.U32 R2, R2, 0x1f, RZ ;  /* 0x0000001f02027819 */ /* 0x000fe200000006ff */
[----:B-1-3--:R-:W-:-:S07]  /*3060*/  IMAD.U32 R0, RZ, RZ, UR5 ;  /* 0x00000005ff007e24 */ /* 0x00afce000f8e00ff */
.L_x_59:
[----:B-1----:R1:W2:Y:S02]  /*3070*/  SYNCS.PHASECHK.TRANS64.TRYWAIT P0, [R0+URZ], R2 ;  /* 0x00000002000075a7 */ /* 0x0022a400080011ff */
[----:B--2---:R-:W-:Y:S05]  /*3080*/  @!P0 NANOSLEEP.SYNCS 0x989680 ;  /* 0x009896800000895d */ /* 0x004fea0003900000 */
[----:B------:R-:W2:Y:S02]  /*3090*/  @!P0 SYNCS.PHASECHK.TRANS64 P0, [R0+URZ], R2 ;  /* 0x00000002000085a7 */ /* 0x000ea400080010ff */
[----:B--2---:R-:W-:Y:S05]  /*30a0*/  @P0 EXIT ;  /* 0x000000000000094d */ /* 0x004fea0003800000 */
[----:B------:R-:W-:Y:S05]  /*30b0*/  BRA `(.L_x_59) ;  /* 0xfffffffc00ec7947 */ /* 0x000fea000383ffff */
.L_x_23:
[----:B------:R-:W-:-:S04]  /*30c0*/  UISETP.NE.AND UP1, UPT, UR37, URZ, UPT ;  /* 0x000000ff2500728c */ /* 0x000fc8000bf25270 */
[----:B------:R-:W-:-:S09]  /*30d0*/  UISETP.NE.OR UP1, UPT, UR10, 0x1, UP1 ;  /* 0x000000010a00788c */ /* 0x000fd20008f25670 */
[----:B------:R-:W-:Y:S05]  /*30e0*/  BRA.U UP1, `(.L_x_60) ;  /* 0x00000005014c7547 */ /* 0x000fea000b800000 */
[----:B------:R-:W-:Y:S01]  /*30f0*/  HFMA2 R11, -RZ, RZ, 0, 0 ;  /* 0x00000000ff0b7431 */ /* 0x000fe200000001ff */
[----:B------:R-:W-:Y:S01]  /*3100*/  ISETP.GE.U32.AND P2, PT, R10, 0x2, PT ;  /* 0x000000020a00780c */ /* 0x000fe20003f46070 */
[----:B------:R-:W-:Y:S01]  /*3110*/  IMAD.MOV.U32 R12, RZ, RZ, 0x1 ;  /* 0x00000001ff0c7424 */ /* 0x000fe200078e00ff */
[----:B------:R-:W-:Y:S01]  /*3120*/  CS2R R8, SRZ ;  /* 0x0000000000087805 */ /* 0x000fe2000001ff00 */
[----:B------:R-:W-:Y:S01]  /*3130*/  IMAD.MOV.U32 R3, RZ, RZ, RZ ;  /* 0x000000ffff037224 */ /* 0x000fe200078e00ff */
[----:B------:R-:W-:Y:S01]  /*3140*/  UMOV UR4, 0x400 ;  /* 0x0000040000047882 */ /* 0x000fe20000000000 */
[----:B------:R-:W-:Y:S01]  /*3150*/  UMOV UR6, URZ ;  /* 0x000000ff00067c82 */ /* 0x000fe20008000000 */
[----:B------:R-:W-:-:S12]  /*3160*/  ULEA UR37, UR37, UR4, 0x18 ;  /* 0x0000000425257291 */ /* 0x000fd8000f8ec0ff */
.L_x_64:
[----:B------:R-:W-:Y:S02]  /*3170*/  LEA R0, R3, UR37, 0x3 ;  /* 0x0000002503007c11 */ /* 0x000fe4000f8e18ff */
[----:B------:R-:W-:-:S03]  /*3180*/  SHF.L.U32 R4, R8, 0x1f, RZ ;  /* 0x0000001f08047819 */ /* 0x000fc600000006ff */
[----:B------:R-:W-:Y:S01]  /*3190*/  VIADD R5, R0, 0x1c0 ;  /* 0x000001c000057836 */ /* 0x000fe20000000000 */
[----:B------:R-:W1:Y:S02]  /*31a0*/  SYNCS.PHASECHK.TRANS64.TRYWAIT P0, [R0+URZ+0x1b0], R4 ;  /* 0x0001b004000075a7 */ /* 0x000e6400080011ff */
[----:B-1----:R-:W-:Y:S05]  /*31b0*/  @!P0 BRA `(.L_x_61) ;  /* 0x00000070004c8947 */ /* 0x002fea0003800000 */
.L_x_196:
[----:B------:R-:W-:Y:S01]  /*31c0*/  ULEA UR5, UR6, UR37, 0x3 ;  /* 0x0000002506057291 */ /* 0x000fe2000f8e18ff */
[----:B-1----:R-:W-:Y:S01]  /*31d0*/  PRMT R0, RZ, 0x654, R5 ;  /* 0x00000654ff007816 */ /* 0x002fe20000000005 */
[----:B------:R-:W-:Y:S01]  /*31e0*/  @!P2 IMAD.MOV.U32 R4, RZ, RZ, 0x10 ;  /* 0x00000010ff04a424 */ /* 0x000fe200078e00ff */
[----:B------:R-:W-:Y:S01]  /*31f0*/  SHF.L.U32 R5, R12, 0x1f, RZ ;  /* 0x0000001f0c057819 */ /* 0x000fe200000006ff */
[----:B------:R-:W-:Y:S01]  /*3200*/  UIADD3 UR4, UPT, UPT, UR5, 0x150, URZ ;  /* 0x0000015005047890 */ /* 0x000fe2000fffe0ff */
[----:B------:R1:W-:Y:S05]  /*3210*/  SYNCS.ARRIVE.TRANS64.RED.A1T0 RZ, [R0+URZ], RZ ;  /* 0x000000ff00ff79a7 */ /* 0x0003ea00081004ff */
[----:B------:R-:W-:Y:S01]  /*3220*/  IMAD.U32 R6, RZ, RZ, UR4 ;  /* 0x00000004ff067e24 */ /* 0x000fe2000f8e00ff */
[----:B------:R-:W2:Y:S04]  /*3230*/  SYNCS.PHASECHK.TRANS64.TRYWAIT P0, [UR5+0x160], R5 ;  /* 0x00016005ff0075a7 */ /* 0x000ea80008001105 */
[----:B------:R-:W-:Y:S01]  /*3240*/  PRMT R6, R10, 0x654, R6 ;  /* 0x000006540a067816 */ /* 0x000fe20000000006 */
[----:B-12---:R-:W-:Y:S06]  /*3250*/  @!P0 BRA `(.L_x_62) ;  /* 0x0000007000388947 */ /* 0x006fec0003800000 */
.L_x_198:
[----:B------:R-:W-:Y:S01]  /*3260*/  ULEA UR4, UR6, UR37, 0x4 ;  /* 0x0000002506047291 */ /* 0x000fe2000f8e20ff */
[----:B------:R-:W-:Y:S01]  /*3270*/  SEL R2, R6, R2, !P2 ;  /* 0x0000000206027207 */ /* 0x000fe20005000000 */
[----:B------:R-:W-:Y:S01]  /*3280*/  UIADD3 UR5, UPT, UPT, UR5, 0x150, URZ ;  /* 0x0000015005057890 */ /* 0x000fe2000fffe0ff */
[----:B-1----:R-:W-:Y:S01]  /*3290*/  LEA R0, R11, UR37, 0x3 ;  /* 0x000000250b007c11 */ /* 0x002fe2000f8e18ff */
[----:B------:R-:W-:Y:S01]  /*32a0*/  UIADD3 UR4, UPT, UPT, UR4, 0x1e0, URZ ;  /* 0x000001e004047890 */ /* 0x000fe2000fffe0ff */
[----:B------:R1:W-:Y:S01]  /*32b0*/  @!P2 SYNCS.ARRIVE.TRANS64.RED RZ, [R2+URZ], R4 ;  /* 0x0000000402ffa9a7 */ /* 0x0003e200080004ff */
[----:B------:R-:W-:Y:S01]  /*32c0*/  UIADD3 UR6, UPT, UPT, UR6, 0x1, URZ ;  /* 0x0000000106067890 */ /* 0x000fe2000fffe0ff */
[----:B------:R-:W-:-:S03]  /*32d0*/  VIADD R3, R3, 0x1 ;  /* 0x0000000103037836 */ /* 0x000fc60000000000 */
[----:B------:R-:W-:Y:S02]  /*32e0*/  UISETP.NE.AND UP0, UPT, UR6, 0x2, UPT ;  /* 0x000000020600788c */ /* 0x000fe4000bf05270 */
[----:B------:R-:W-:Y:S01]  /*32f0*/  ISETP.NE.AND P0, PT, R3, 0x2, PT ;  /* 0x000000020300780c */ /* 0x000fe20003f05270 */
[----:B------:R-:W-:Y:S06]  /*3300*/  UGETNEXTWORKID.BROADCAST [UR4], [UR5] ;  /* 0x00000000040073ca */ /* 0x000fec0008000100 */
[----:B------:R-:W-:Y:S02]  /*3310*/  USEL UR4, URZ, 0x1, UP0 ;  /* 0x00000001ff047887 */ /* 0x000fe40008000000 */
[----:B------:R-:W-:-:S04]  /*3320*/  USEL UR6, UR6, URZ, UP0 ;  /* 0x000000ff06067287 */ /* 0x000fc80008000000 */
[----:B------:R-:W-:Y:S02]  /*3330*/  LOP3.LUT R12, R12, UR4, RZ, 0x3c, !PT ;  /* 0x000000040c0c7c12 */ /* 0x000fe4000f8e3cff */
[----:B-1----:R-:W-:-:S04]  /*3340*/  SHF.L.U32 R4, R9, 0x1f, RZ ;  /* 0x0000001f09047819 */ /* 0x002fc800000006ff */
[----:B------:R-:W1:Y:S02]  /*3350*/  SYNCS.PHASECHK.TRANS64.TRYWAIT P1, [R0+URZ+0x150], R4 ;  /* 0x00015004000075a7 */ /* 0x000e6400080211ff */
[----:B-1----:R-:W-:Y:S05]  /*3360*/  @!P1 BRA `(.L_x_63) ;  /* 0x00000070000c9947 */ /* 0x002fea0003800000 */
.L_x_199:
[----:B-1----:R-:W-:Y:S01]  /*3370*/  LEA R4, R11, UR37, 0x4 ;  /* 0x000000250b047c11 */ /* 0x002fe2000f8e20ff */
[----:B------:R-:W-:Y:S01]  /*3380*/  VIADD R0, R0, 0x160 ;  /* 0x0000016000007836 */ /* 0x000fe20000000000 */
[----:B------:R-:W-:Y:S01]  /*3390*/  SEL R3, R3, RZ, P0 ;  /* 0x000000ff03037207 */ /* 0x000fe20000000000 */
[----:B------:R-:W-:-:S03]  /*33a0*/  VIADD R11, R11, 0x1 ;  /* 0x000000010b0b7836 */ /* 0x000fc60000000000 */
[----:B------:R-:W1:Y:S01]  /*33b0*/  LDS.128 R4, [R4+0x1e0] ;  /* 0x0001e00004047984 */ /* 0x000e620000000c00 */
[----:B------:R-:W-:Y:S02]  /*33c0*/  PRMT R0, RZ, 0x654, R0 ;  /* 0x00000654ff007816 */ /* 0x000fe40000000000 */
[C---:B------:R-:W-:Y:S01]  /*33d0*/  ISETP.NE.AND P1, PT, R11.reuse, 0x2, PT ;  /* 0x000000020b00780c */ /* 0x040fe20003f25270 */
[----:B------:R-:W-:Y:S01]  /*33e0*/  @!PT LDS RZ, [RZ] ;  /* 0x00000000fffff984 */ /* 0x000fe20000000800 */
[----:B------:R-:W-:Y:S01]  /*33f0*/  @!PT LDS RZ, [RZ] ;  /* 0x00000000fffff984 */ /* 0x000fe20000000800 */
[----:B------:R-:W-:Y:S01]  /*3400*/  @!PT LDS RZ, [RZ] ;  /* 0x00000000fffff984 */ /* 0x000fe20000000800 */
[----:B------:R-:W-:Y:S01]  /*3410*/  @!PT LDS RZ, [RZ] ;  /* 0x00000000fffff984 */ /* 0x000fe20000000800 */
[----:B------:R2:W-:Y:S06]  /*3420*/  MEMBAR.ALL.CTA ;  /* 0x0000000000007992 */ /* 0x0005ec0000008000 */
[----:B--2---:R-:W2:Y:S01]  /*3430*/  FENCE.VIEW.ASYNC.S ;  /* 0x00000000000073c6 */ /* 0x004ea20000000000 */
[----:B------:R-:W-:Y:S01]  /*3440*/  SEL R11, R11, RZ, P1 ;  /* 0x000000ff0b0b7207 */ /* 0x000fe20000800000 */
[----:B--2---:R2:W-:Y:S01]  /*3450*/  SYNCS.ARRIVE.TRANS64.RED.A1T0 RZ, [R0+URZ], RZ ;  /* 0x000000ff00ff79a7 */ /* 0x0045e200081004ff */
[----:B-1----:R-:W-:-:S02]  /*3460*/  LOP3.LUT P3, RZ, R6, 0x1, RZ, 0xc0, !PT ;  /* 0x0000000106ff7812 */ /* 0x002fc4000786c0ff */
[----:B------:R-:W-:-:S04]  /*3470*/  SEL R4, RZ, 0x1, P1 ;  /* 0x00000001ff047807 */ /* 0x000fc80000800000 */
[----:B------:R-:W-:Y:S02]  /*3480*/  LOP3.LUT R9, R9, R4, RZ, 0x3c, !PT ;  /* 0x0000000409097212 */ /* 0x000fe400078e3cff */
[----:B--2---:R-:W-:-:S04]  /*3490*/  SEL R0, RZ, 0x1, P0 ;  /* 0x00000001ff007807 */ /* 0x004fc80000000000 */
[----:B------:R-:W-:Y:S01]  /*34a0*/  LOP3.LUT R8, R8, R0, RZ, 0x3c, !PT ;  /* 0x0000000008087212 */ /* 0x000fe200078e3cff */
[----:B------:R-:W-:Y:S06]  /*34b0*/  @P3 BRA `(.L_x_64) ;  /* 0xfffffffc002c3947 */ /* 0x000fec000383ffff */
[----:B------:R-:W-:Y:S01]  /*34c0*/  ULEA UR5, UR6, UR37, 0x3 ;  /* 0x0000002506057291 */ /* 0x000fe2000f8e18ff */
[----:B------:R-:W-:-:S08]  /*34d0*/  SHF.L.U32 R2, R12, 0x1f, RZ ;  /* 0x0000001f0c027819 */ /* 0x000fd000000006ff */
[----:B------:R-:W1:Y:S02]  /*34e0*/  SYNCS.PHASECHK.TRANS64 P0, [UR5+0x160], R2 ;  /* 0x00016002ff0075a7 */ /* 0x000e640008001005 */
[----:B-1----:R-:W-:Y:S05]  /*34f0*/  @P0 BRA `(.L_x_65) ;  /* 0x0000000000080947 */ /* 0x002fea0003800000 */
[----:B------:R-:W1:Y:S02]  /*3500*/  SYNCS.PHASECHK.TRANS64.TRYWAIT P0, [UR5+0x160], R2 ;  /* 0x00016002ff0075a7 */ /* 0x000e640008001105 */
[----:B-1----:R-:W-:Y:S05]  /*3510*/  @!P0 BRA `(.L_x_66) ;  /* 0x0000006c00b48947 */ /* 0x002fea0003800000 */
.L_x_65:
[----:B------:R-:W-:-:S04]  /*3520*/  UIADD3 UR4, UPT, UPT, UR6, 0x1, URZ ;  /* 0x0000000106047890 */ /* 0x000fc8000fffe0ff */
[----:B------:R-:W-:-:S04]  /*3530*/  UISETP.NE.AND UP0, UPT, UR4, 0x2, UPT ;  /* 0x000000020400788c */ /* 0x000fc8000bf05270 */
[----:B------:R-:W-:Y:S02]  /*3540*/  USEL UR7, URZ, 0x1, UP0 ;  /* 0x00000001ff077887 */ /* 0x000fe40008000000 */
[----:B------:R-:W-:-:S04]  /*3550*/  USEL UR4, UR4, URZ, UP0 ;  /* 0x000000ff04047287 */ /* 0x000fc80008000000 */
[----:B------:R-:W-:Y:S01]  /*3560*/  ULEA UR4, UR4, UR37, 0x3 ;  /* 0x0000002504047291 */ /* 0x000fe2000f8e18ff */
[----:B-1----:R-:W-:-:S04]  /*3570*/  LOP3.LUT R2, R12, UR7, RZ, 0x3c, !PT ;  /* 0x000000070c027c12 */ /* 0x002fc8000f8e3cff */
[----:B------:R-:W-:-:S04]  /*3580*/  SHF.L.U32 R0, R2, 0x1f, RZ ;  /* 0x0000001f02007819 */ /* 0x000fc800000006ff */
[----:B------:R-:W1:Y:S02]  /*3590*/  SYNCS.PHASECHK.TRANS64 P0, [UR4+0x160], R0 ;  /* 0x00016000ff0075a7 */ /* 0x000e640008001004 */
[----:B-1----:R-:W-:Y:S05]  /*35a0*/  @P0 EXIT ;  /* 0x000000000000094d */ /* 0x002fea0003800000 */
[----:B------:R-:W-:Y:S02]  /*35b0*/  SHF.L.U32 R2, R2, 0x1f, RZ ;  /* 0x0000001f02027819 */ /* 0x000fe400000006ff */
[----:B------:R-:W-:-:S07]  /*35c0*/  MOV R0, UR4 ;  /* 0x0000000400007c02 */ /* 0x000fce0008000f00 */
.L_x_67:
[----:B-1----:R1:W2:Y:S02]  /*35d0*/  SYNCS.PHASECHK.TRANS64.TRYWAIT P0, [R0+URZ+0x160], R2 ;  /* 0x00016002000075a7 */ /* 0x0022a400080011ff */
[----:B--2---:R-:W-:Y:S05]  /*35e0*/  @!P0 NANOSLEEP.SYNCS 0x989680 ;  /* 0x009896800000895d */ /* 0x004fea0003900000 */
[----:B------:R-:W2:Y:S02]  /*35f0*/  @!P0 SYNCS.PHASECHK.TRANS64 P0, [R0+URZ+0x160], R2 ;  /* 0x00016002000085a7 */ /* 0x000ea400080010ff */
[----:B--2---:R-:W-:Y:S05]  /*3600*/  @P0 EXIT ;  /* 0x000000000000094d */ /* 0x004fea0003800000 */
[----:B------:R-:W-:Y:S05]  /*3610*/  BRA `(.L_x_67) ;  /* 0xfffffffc00ec7947 */ /* 0x000fea000383ffff */
.L_x_60:
[----:B------:R-:W-:Y:S05]  /*3620*/  BRA.U UP4, `(.L_x_68) ;  /* 0x0000001104a07547 */ /* 0x000fea000b800000 */
[----:B------:R-:W-:Y:S01]  /*3630*/  UMOV UR6, 0x40 ;  /* 0x0000004000067882 */ /* 0x000fe20000000000 */
[----:B------:R-:W-:Y:S01]  /*3640*/  NOP ;  /* 0x0000000000007918 */ /* 0x000fe20000000000 */
[----:B------:R-:W-:Y:S01]  /*3650*/  ULEA UR6, UR37, UR6, 0x18 ;  /* 0x0000000625067291 */ /* 0x000fe2000f8ec0ff */
[----:B------:R-:W-:Y:S02]  /*3660*/  UMOV UR7, 0x400 ;  /* 0x0000040000077882 */ /* 0x000fe40000000000 */
[----:B------:R-:W-:-:S06]  /*3670*/  ULEA UR37, UR37, UR7, 0x18 ;  /* 0x0000000725257291 */ /* 0x000fcc000f8ec0ff */
[----:B------:R-:W1:Y:S02]  /*3680*/  LDS.U8 R2, [UR6+0x1c] ;  /* 0x00001c06ff027984 */ /* 0x000e640008000000 */
[----:B-1----:R-:W-:-:S13]  /*3690*/  ISETP.NE.AND P0, PT, R2, RZ, PT ;  /* 0x000000ff0200720c */ /* 0x002fda0003f05270 */
[----:B------:R-:W-:Y:S05]  /*36a0*/  @P0 BRA `(.L_x_69) ;  /* 0x0000000400080947 */ /* 0x000fea0003800000 */
[----:B------:R-:W-:Y:S02]  /*36b0*/  UISETP.NE.U32.AND UP0, UPT, UR5, 0x1, UPT ;  /* 0x000000010500788c */ /* 0x000fe4000bf05070 */
[----:B------:R-:W-:-:S07]  /*36c0*/  UIADD3 UR8, UPT, UPT, UR6, 0x8, URZ ;  /* 0x0000000806087890 */ /* 0x000fce000fffe0ff */
[----:B------:R-:W-:Y:S05]  /*36d0*/  BRA.U !UP0, `(.L_x_70) ;  /* 0x00000001089c7547 */ /* 0x000fea000b800000 */
[----:B------:R-:W-:Y:S01]  /*36e0*/  ELECT P0, URZ, PT ;  /* 0x0000000000ff782f */ /* 0x000fe20003800000 */
[----:B------:R-:W-:-:S12]  /*36f0*/  BSSY B0, `(.L_x_70) ;  /* 0x0000025000007945 */ /* 0x000fd80003800000 */
[----:B------:R-:W-:Y:S05]  /*3700*/  @!P0 BRA `(.L_x_71) ;  /* 0x00000000008c8947 */ /* 0x000fea0003800000 */
[----:B------:R-:W-:-:S05]  /*3710*/  UMOV UR7, 0x10 ;  /* 0x0000001000077882 */ /* 0x000fca0000000000 */
[----:B------:R-:W-:Y:S04]  /*3720*/  DEPBAR.LE SB1, 0x36 ;  /* 0x00009d800000791a */ /* 0x000fe80000000000 */
[----:B------:R-:W1:Y:S02]  /*3730*/  UTCATOMSWS.2CTA.FIND_AND_SET.ALIGN UP1, UR7, UR7 ;  /* 0x00000007000775e3 */ /* 0x000e640008220800 */
[----:B-1----:R-:W-:Y:S01]  /*3740*/  MOV R10, UR7 ;  /* 0x00000007000a7c02 */ /* 0x002fe20008000f00 */
[----:B------:R-:W-:Y:S06]  /*3750*/  BRA.U UP1, `(.L_x_72) ;  /* 0x0000000101187547 */ /* 0x000fec000b800000 */
.L_x_73:
[----:B------:R-:W-:Y:S05]  /*3760*/  NANOSLEEP 0x64 ;  /* 0x000000640000795d */ /* 0x000fea0003800000 */
[----:B------:R-:W-:-:S05]  /*3770*/  UMOV UR7, 0x10 ;  /* 0x0000001000077882 */ /* 0x000fca0000000000 */
[----:B------:R-:W-:Y:S04]  /*3780*/  DEPBAR.LE SB1, 0x36 ;  /* 0x00009d800000791a */ /* 0x000fe80000000000 */
[----:B------:R-:W1:Y:S02]  /*3790*/  UTCATOMSWS.2CTA.FIND_AND_SET.ALIGN UP1, UR7, UR7 ;  /* 0x00000007000775e3 */ /* 0x000e640008220800 */
[----:B-1----:R-:W-:Y:S01]  /*37a0*/  MOV R10, UR7 ;  /* 0x00000007000a7c02 */ /* 0x002fe20008000f00 */
[----:B------:R-:W-:Y:S05]  /*37b0*/  BRA.U !UP1, `(.L_x_73) ;  /* 0xfffffffd09e87547 */ /* 0x000fea000b83ffff */
.L_x_72:
[----:B------:R-:W1:Y:S01]  /*37c0*/  LDS R5, [UR6+0x10] ;  /* 0x00001006ff057984 */ /* 0x000e620008000800 */
[----:B------:R-:W-:Y:S01]  /*37d0*/  IMAD.U32 R3, RZ, RZ, UR37 ;  /* 0x00000025ff037e24 */ /* 0x000fe2000f8e00ff */
[----:B------:R-:W-:-:S03]  /*37e0*/  MOV R2, UR4 ;  /* 0x0000000400027c02 */ /* 0x000fc60008000f00 */
[----:B------:R-:W-:Y:S01]  /*37f0*/  VIADD R3, R3, 0x200 ;  /* 0x0000020003037836 */ /* 0x000fe20000000000 */
[----:B-1----:R-:W-:-:S04]  /*3800*/  SHF.L.U32 R5, R5, 0x1f, RZ ;  /* 0x0000001f05057819 */ /* 0x002fc800000006ff */
[----:B------:R-:W1:Y:S02]  /*3810*/  SYNCS.PHASECHK.TRANS64.TRYWAIT P0, [UR6+0x8], R5 ;  /* 0x00000805ff0075a7 */ /* 0x000e640008001106 */
[----:B-1----:R-:W-:Y:S05]  /*3820*/  @P0 BRA `(.L_x_74) ;  /* 0x0000000000080947 */ /* 0x002fea0003800000 */
[----:B------:R-:W1:Y:S02]  /*3830*/  SYNCS.PHASECHK.TRANS64.TRYWAIT P0, [UR6+0x8], R5 ;  /* 0x00000805ff0075a7 */ /* 0x000e640008001106 */
[----:B-1----:R-:W-:Y:S05]  /*3840*/  @!P0 BRA `(.L_x_75) ;  /* 0x0000006c00008947 */ /* 0x002fea0003800000 */
.L_x_74:
[----:B-1----:R-:W-:Y:S01]  /*3850*/  HFMA2 R4, -RZ, RZ, 0, 5.9604644775390625e-08 ;  /* 0x00000001ff047431 */ /* 0x002fe200000001ff */
[----:B------:R-:W-:Y:S01]  /*3860*/  UPRMT UR7, UR4, 0x654, UR8 ;  /* 0x0000065404077896 */ /* 0x000fe20008000008 */
[----:B------:R-:W-:Y:S01]  /*3870*/  IMAD.MOV.U32 R7, RZ, RZ, 0xffff ;  /* 0x0000ffffff077424 */ /* 0x000fe200078e00ff */
[----:B------:R-:W-:Y:S01]  /*3880*/  PRMT R2, R2, 0x654, R3 ;  /* 0x0000065402027816 */ /* 0x000fe20000000003 */
[----:B------:R-:W-:Y:S02]  /*3890*/  IMAD.MOV.U32 R5, RZ, RZ, 0x4 ;  /* 0x00000004ff057424 */ /* 0x000fe400078e00ff */
[----:B------:R-:W-:Y:S01]  /*38a0*/  IMAD.SHL.U32 R9, R10, 0x20, RZ ;  /* 0x000000200a097824 */ /* 0x000fe200078e00ff */
[----:B------:R-:W-:Y:S02]  /*38b0*/  MOV R3, UR7 ;  /* 0x0000000700037c02 */ /* 0x000fe40008000f00 */
[-C--:B------:R-:W-:Y:S01]  /*38c0*/  SHF.L.U32 R7, R7, R10.reuse, RZ ;  /* 0x0000000a07077219 */ /* 0x080fe200000006ff */
[----:B------:R1:W-:Y:S01]  /*38d0*/  SYNCS.ARRIVE.TRANS64.RED RZ, [UR7], R5 ;  /* 0x00000005ffff79a7 */ /* 0x0003e20008000407 */
[----:B------:R-:W-:Y:S01]  /*38e0*/  SHF.L.U32 R6, R4, R10, RZ ;  /* 0x0000000a04067219 */ /* 0x000fe200000006ff */
[----:B------:R1:W-:Y:S04]  /*38f0*/  STS [UR37+0x200], R9 ;  /* 0x00020009ff007988 */ /* 0x0003e80008000825 */
[----:B------:R1:W-:Y:S04]  /*3900*/  STAS [R2.64], R10 ;  /* 0x0000000a02007dbd */ /* 0x0003e8000c0008ff */
[----:B------:R1:W-:Y:S04]  /*3910*/  ATOMS.OR RZ, [UR6+0x14], R7 ;  /* 0x00001407ffff798c */ /* 0x0003e8000b000006 */
[----:B------:R1:W-:Y:S04]  /*3920*/  ATOMS.OR RZ, [UR6+0x18], R6 ;  /* 0x00001806ffff798c */ /* 0x0003e8000b000006 */
[----:B------:R1:W-:Y:S02]  /*3930*/  ATOMS.XOR RZ, [UR6+0x10], R4 ;  /* 0x00001004ffff798c */ /* 0x0003e4000b800006 */
.L_x_71:
[----:B------:R-:W-:Y:S05]  /*3940*/  BSYNC B0 ;  /* 0x0000000000007941 */ /* 0x000fea0003800000 */
.L_x_70:
[----:B------:R-:W-:Y:S05]  /*3950*/  BRA.U UP0, `(.L_x_76) ;  /* 0x00000001006c7547 */ /* 0x000fea000b800000 */
[----:B------:R-:W-:-:S03]  /*3960*/  UMOV UR7, 0xffffffff ;  /* 0xffffffff00077882 */ /* 0x000fc60000000000 */
[----:B------:R-:W-:Y:S05]  /*3970*/  BRA.DIV UR7, `(.L_x_77) ;  /* 0x0000006a07cc7947 */ /* 0x000fea000b800000 */
[----:B------:R-:W-:-:S13]  /*3980*/  ELECT P6, URZ, PT ;  /* 0x0000000000ff782f */ /* 0x000fda00038c0000 */
.L_x_203:
[----:B------:R-:W-:Y:S05]  /*3990*/  @!P6 BRA `(.L_x_76) ;  /* 0x00000000005ce947 */ /* 0x000fea0003800000 */
[----:B-1----:R-:W1:Y:S02]  /*39a0*/  LDS R3, [UR6+0x10] ;  /* 0x00001006ff037984 */ /* 0x002e640008000800 */
[----:B-1----:R-:W-:-:S04]  /*39b0*/  SHF.L.U32 R3, R3, 0x1f, RZ ;  /* 0x0000001f03037819 */ /* 0x002fc800000006ff */
[----:B------:R-:W1:Y:S02]  /*39c0*/  SYNCS.PHASECHK.TRANS64.TRYWAIT P0, [UR6+0x8], R3 ;  /* 0x00000803ff0075a7 */ /* 0x000e640008001106 */
[----:B-1----:R-:W-:Y:S05]  /*39d0*/  @P0 BRA `(.L_x_78) ;  /* 0x0000000000080947 */ /* 0x002fea0003800000 */
[----:B------:R-:W1:Y:S02]  /*39e0*/  SYNCS.PHASECHK.TRANS64.TRYWAIT P0, [UR6+0x8], R3 ;  /* 0x00000803ff0075a7 */ /* 0x000e640008001106 */
[----:B-1----:R-:W-:Y:S05]  /*39f0*/  @!P0 BRA `(.L_x_79) ;  /* 0x0000006800cc8947 */ /* 0x002fea0003800000 */
.L_x_78:
[----:B------:R-:W2:Y:S01]  /*3a00*/  LDS R5, [UR37+0x200] ;  /* 0x00020025ff057984 */ /* 0x000ea20008000800 */
[----:B-1----:R-:W-:Y:S02]  /*3a10*/  HFMA2 R2, -RZ, RZ, 0, 5.9604644775390625e-08 ;  /* 0x00000001ff027431 */ /* 0x002fe400000001ff */
[----:B------:R-:W-:Y:S01]  /*3a20*/  IMAD.MOV.U32 R3, RZ, RZ, 0xffff ;  /* 0x0000ffffff037424 */ /* 0x000fe200078e00ff */
[----:B------:R-:W-:Y:S01]  /*3a30*/  UPRMT UR7, UR4, 0x654, UR8 ;  /* 0x0000065404077896 */ /* 0x000fe20008000008 */
[----:B--2---:R-:W-:-:S03]  /*3a40*/  IMAD.SHL.U32 R4, R5, 0x20, RZ ;  /* 0x0000002005047824 */ /* 0x004fc600078e00ff */
[-C--:B------:R-:W-:Y:S02]  /*3a50*/  SHF.L.U32 R3, R3, R5.reuse, RZ ;  /* 0x0000000503037219 */ /* 0x080fe400000006ff */
[----:B------:R-:W-:Y:S01]  /*3a60*/  SHF.L.U32 R5, R2, R5, RZ ;  /* 0x0000000502057219 */ /* 0x000fe200000006ff */
[----:B------:R2:W-:Y:S04]  /*3a70*/  STS [UR37+0x200], R4 ;  /* 0x00020004ff007988 */ /* 0x0005e80008000825 */
[----:B------:R2:W-:Y:S04]  /*3a80*/  ATOMS.OR RZ, [UR6+0x14], R3 ;  /* 0x00001403ffff798c */ /* 0x0005e8000b000006 */
[----:B------:R2:W-:Y:S01]  /*3a90*/  ATOMS.OR RZ, [UR6+0x18], R5 ;  /* 0x00001805ffff798c */ /* 0x0005e2000b000006 */
[----:B------:R-:W-:Y:S03]  /*3aa0*/  SYNCS.ARRIVE.TRANS64.RED.A1T0 RZ, [UR7], RZ ;  /* 0x000000ffffff79a7 */ /* 0x000fe60008100407 */
[----:B------:R2:W-:Y:S01]  /*3ab0*/  ATOMS.XOR RZ, [UR6+0x10], R2 ;  /* 0x00001002ffff798c */ /* 0x0005e2000b800006 */
[----:B------:R-:W-:Y:S05]  /*3ac0*/  BRA `(.L_x_76) ;  /* 0x0000000000107947 */ /* 0x000fea0003800000 */
.L_x_69:
[----:B------:R-:W-:-:S05]  /*3ad0*/  MOV R2, 0xffffffff ;  /* 0xffffffff00027802 */ /* 0x000fca0000000f00 */
[----:B------:R1:W-:Y:S02]  /*3ae0*/  STS [UR37+0x200], R2 ;  /* 0x00020002ff007988 */ /* 0x0003e40008000825 */
[----:B-1----:R-:W-:Y:S02]  /*3af0*/  MOV R2, 0x3b10 ;  /* 0x00003b1000027802 */ /* 0x002fe40000000f00 */
[----:B-----5:R-:W-:Y:S05]  /*3b00*/  CALL.REL.NOINC `($__internal_1_$__cuda_sm10x_tcgen05_guardrail_trap_phase_invalid_during_alloc) ;  /* 0x0000007000a07944 */ /* 0x020fea0003c00000 */
.L_x_76:
[----:B------:R-:W-:Y:S05]  /*3b10*/  WARPSYNC.ALL ;  /* 0x0000000000007948 */ /* 0x000fea0003800000 */
[----:B------:R-:W3:Y:S01]  /*3b20*/  S2UR UR8, SR_CgaCtaId ;  /* 0x00000000000879c3 */ /* 0x000ee20000008800 */
[----:B------:R-:W-:Y:S01]  /*3b30*/  UMOV UR6, 0x400 ;  /* 0x0000040000067882 */ /* 0x000fe20000000000 */
[----:B------:R-:W-:-:S06]  /*3b40*/  NOP ;  /* 0x0000000000007918 */ /* 0x000fcc0000000000 */
[----:B------:R-:W-:Y:S06]  /*3b50*/  BAR.ARV 0x6, 0xa0 ;  /* 0x0182800000007b1d */ /* 0x000fec0000002000 */
[----:B------:R-:W-:Y:S01]  /*3b60*/  LOP3.LUT R0, R0, 0xffff, RZ, 0xc0, !PT ;  /* 0x0000ffff00007812 */ /* 0x000fe200078ec0ff */
[----:B-1----:R-:W-:Y:S01]  /*3b70*/  IMAD.MOV.U32 R9, RZ, RZ, 0x1 ;  /* 0x00000001ff097424 */ /* 0x002fe200078e00ff */
[----:B------:R-:W-:Y:S01]  /*3b80*/  LOP3.LUT R8, R8, 0xffff, RZ, 0xc0, !PT ;  /* 0x0000ffff08087812 */ /* 0x000fe200078ec0ff */
[----:B------:R-:W-:Y:S01]  /*3b90*/  UMOV UR22, URZ ;  /* 0x000000ff00167c82 */ /* 0x000fe20008000000 */
[----:B------:R-:W-:Y:S01]  /*3ba0*/  R2UR UR12, R0 ;  /* 0x00000000000c72ca */ /* 0x000fe200000e0000 */
[----:B------:R-:W-:Y:S01]  /*3bb0*/  UMOV UR21, URZ ;  /* 0x000000ff00157c82 */ /* 0x000fe20008000000 */
[----:B------:R-:W-:Y:S01]  /*3bc0*/  R2UR UR13, R8 ;  /* 0x00000000080d72ca */ /* 0x000fe200000e0000 */
[----:B------:R-:W-:Y:S01]  /*3bd0*/  IMAD.MOV.U32 R8, RZ, RZ, RZ ;  /* 0x000000ffff087224 */ /* 0x000fe200078e00ff */
[----:B------:R-:W-:Y:S01]  /*3be0*/  UMOV UR20, URZ ;  /* 0x000000ff00147c82 */ /* 0x000fe20008000000 */
[----:B------:R-:W-:-:S02]  /*3bf0*/  UISETP.NE.AND UP2, UPT, UR5, URZ, UPT ;  /* 0x000000ff0500728c */ /* 0x000fc4000bf45270 */
[----:B---3--:R-:W-:Y:S01]  /*3c00*/  ULEA UR8, UR8, UR6, 0x18 ;  /* 0x0000000608087291 */ /* 0x008fe2000f8ec0ff */
[----:B------:R-:W1:Y:S03]  /*3c10*/  LDCU UR6, c[0x0][0x38c] ;  /* 0x00007180ff0677ac */ /* 0x000e660008000800 */
[----:B------:R-:W-:Y:S02]  /*3c20*/  UIADD3 UR14, UPT, UPT, UR8, 0x8600, URZ ;  /* 0x00008600080e7890 */ /* 0x000fe4000fffe0ff */
[----:B------:R-:W-:-:S03]  /*3c30*/  UIADD3 UR15, UPT, UPT, UR8, 0x28600, URZ ;  /* 0x00028600080f7890 */ /* 0x000fc6000fffe0ff */
[----:B--2---:R-:W2:Y:S01]  /*3c40*/  LDS R2, [UR8+0x200] ;  /* 0x00020008ff027984 */ /* 0x004ea20008000800 */
[----:B------:R-:W-:Y:S02]  /*3c50*/  USHF.R.U32.HI UR14, URZ, 0x4, UR14 ;  /* 0x00000004ff0e7899 */ /* 0x000fe4000801160e */
[----:B------:R-:W-:Y:S02]  /*3c60*/  USHF.R.U32.HI UR15, URZ, 0x4, UR15 ;  /* 0x00000004ff0f7899 */ /* 0x000fe4000801160f */
[----:B------:R-:W-:Y:S02]  /*3c70*/  ULOP3.LUT UR14, UR14, 0x3fff, URZ, 0xc0, !UPT ;  /* 0x00003fff0e0e7892 */ /* 0x000fe4000f8ec0ff */
[----:B------:R-:W-:Y:S02]  /*3c80*/  ULOP3.LUT UR15, UR15, 0x3fff, URZ, 0xc0, !UPT ;  /* 0x00003fff0f0f7892 */ /* 0x000fe4000f8ec0ff */
[----:B------:R-:W-:Y:S02]  /*3c90*/  ULOP3.LUT UR14, UR14, 0x10000, URZ, 0xfc, !UPT ;  /* 0x000100000e0e7892 */ /* 0x000fe4000f8efcff */
[----:B-1----:R-:W-:-:S02]  /*3ca0*/  UIADD3 UR6, UPT, UPT, UR6, 0x1f, URZ ;  /* 0x0000001f06067890 */ /* 0x002fc4000fffe0ff */
[----:B------:R-:W-:Y:S02]  /*3cb0*/  ULOP3.LUT UR15, UR15, 0x10000, URZ, 0xfc, !UPT ;  /* 0x000100000f0f7892 */ /* 0x000fe4000f8efcff */
[----:B------:R-:W-:Y:S01]  /*3cc0*/  USHF.R.S32.HI UR7, URZ, 0x1f, UR6 ;  /* 0x0000001fff077899 */ /* 0x000fe20008011406 */
[----:B------:R-:W-:Y:S01]  /*3cd0*/  UMOV UR28, 0x0 ;  /* 0x00000000001c7882 */ /* 0x000fe20000000000 */
[----:B------:R-:W-:Y:S02]  /*3ce0*/  UMOV UR29, 0x10200490 ;  /* 0x10200490001d7882 */ /* 0x000fe40000000000 */
[----:B------:R-:W-:Y:S01]  /*3cf0*/  ULEA.HI UR7, UR7, UR6, URZ, 0x5 ;  /* 0x0000000607077291 */ /* 0x000fe2000f8f28ff */
[----:B------:R-:W-:Y:S01]  /*3d00*/  UMOV UR26, 0x0 ;  /* 0x00000000001a7882 */ /* 0x000fe20000000000 */
[----:B------:R-:W-:Y:S02]  /*3d10*/  UMOV UR27, 0x10200490 ;  /* 0x10200490001b7882 */ /* 0x000fe40000000000 */
[----:B------:R-:W-:-:S04]  /*3d20*/  USHF.R.S32.HI UR7, URZ, 0x5, UR7 ;  /* 0x00000005ff077899 */ /* 0x000fc80008011407 */
[----:B------:R-:W-:-:S04]  /*3d30*/  UISETP.LT.AND UP0, UPT, UR7, 0x1, UPT ;  /* 0x000000010700788c */ /* 0x000fc8000bf01270 */
[----:B------:R-:W-:Y:S01]  /*3d40*/  USEL UR23, UR7, 0x1, !UP0 ;  /* 0x0000000107177887 */ /* 0x000fe2000c000000 */
[----:B--2---:R-:W-:Y:S02]  /*3d50*/  R2UR UR24, R2 ;  /* 0x00000000021872ca */ /* 0x004fe400000e0000 */
[----:B------:R-:W-:-:S13]  /*3d60*/  CS2R R2, SRZ ;  /* 0x0000000000027805 */ /* 0x000fda000001ff00 */
.L_x_87:
[C---:B------:R-:W-:Y:S02]  /*3d70*/  LEA R0, R8.reuse, UR8, 0x3 ;  /* 0x0000000808007c11 */ /* 0x040fe4000f8e18ff */
[----:B------:R-:W-:Y:S02]  /*3d80*/  SHF.L.U32 R4, R3, 0x1f, RZ ;  /* 0x0000001f03047819 */ /* 0x000fe400000006ff */
[----:B------:R-:W-:Y:S02]  /*3d90*/  LEA R5, R8, UR8, 0x4 ;  /* 0x0000000808057c11 */ /* 0x000fe4000f8e20ff */
[----:B------:R-:W1:Y:S02]  /*3da0*/  SYNCS.PHASECHK.TRANS64.TRYWAIT P0, [R0+URZ+0x150], R4 ;  /* 0x00015004000075a7 */ /* 0x000e6400080011ff */
[----:B-1-34-:R-:W-:Y:S05]  /*3db0*/  @!P0 BRA `(.L_x_80) ;  /* 0x0000006400f48947 */ /* 0x01afea0003800000 */
.L_x_204:
[----:B-1----:R-:W1:Y:S01]  /*3dc0*/  LDS.128 R4, [R5+0x1e0] ;  /* 0x0001e00005047984 */ /* 0x002e620000000c00 */
[----:B------:R-:W-:Y:S02]  /*3dd0*/  VIADD R0, R0, 0x160 ;  /* 0x0000016000007836 */ /* 0x000fe40000000000 */
[----:B------:R-:W-:Y:S01]  /*3de0*/  VIADD R8, R8, 0x1 ;  /* 0x0000000108087836 */ /* 0x000fe20000000000 */
[----:B------:R-:W-:Y:S01]  /*3df0*/  @!PT LDS RZ, [RZ] ;  /* 0x00000000fffff984 */ /* 0x000fe20000000800 */
[----:B------:R-:W-:Y:S01]  /*3e00*/  @!PT LDS RZ, [RZ] ;  /* 0x00000000fffff984 */ /* 0x000fe20000000800 */
[----:B------:R-:W-:Y:S01]  /*3e10*/  @!PT LDS RZ, [RZ] ;  /* 0x00000000fffff984 */ /* 0x000fe20000000800 */
[----:B------:R-:W-:Y:S01]  /*3e20*/  @!PT LDS RZ, [RZ] ;  /* 0x00000000fffff984 */ /* 0x000fe20000000800 */
[----:B------:R2:W-:Y:S06]  /*3e30*/  MEMBAR.ALL.CTA ;  /* 0x0000000000007992 */ /* 0x0005ec0000008000 */
[----:B--2---:R-:W2:Y:S01]  /*3e40*/  FENCE.VIEW.ASYNC.S ;  /* 0x00000000000073c6 */ /* 0x004ea20000000000 */
[----:B------:R-:W-:-:S04]  /*3e50*/  PRMT R0, RZ, 0x654, R0 ;  /* 0x00000654ff007816 */ /* 0x000fc80000000000 */
[----:B--2---:R2:W-:Y:S01]  /*3e60*/  SYNCS.ARRIVE.TRANS64.RED.A1T0 RZ, [R0+URZ], RZ ;  /* 0x000000ff00ff79a7 */ /* 0x0045e200081004ff */
[----:B-1----:R-:W-:Y:S01]  /*3e70*/  LOP3.LUT P1, RZ, R6, 0x1, RZ, 0xc0, !PT ;  /* 0x0000000106ff7812 */ /* 0x002fe2000782c0ff */
[----:B--2---:R-:W-:-:S12]  /*3e80*/  BRA.U UP2, `(.L_x_81) ;  /* 0x0000000102e07547 */ /* 0x004fd8000b800000 */
[----:B------:R-:W1:Y:S01]  /*3e90*/  LDCU UR6, c[0x0][0x38c] ;  /* 0x00007180ff0677ac */ /* 0x000e620008000800 */
[----:B------:R-:W-:Y:S02]  /*3ea0*/  PLOP3.LUT P2, PT, PT, PT, PT, 0x80, 0x8 ;  /* 0x000000000008781c */ /* 0x000fe40003f4f070 */
[----:B------:R-:W-:Y:S01]  /*3eb0*/  SHF.L.U32 R4, R9, 0x1f, RZ ;  /* 0x0000001f09047819 */ /* 0x000fe200000006ff */
[----:B------:R-:W-:Y:S02]  /*3ec0*/  ULEA UR10, UR22, UR8, 0x3 ;  /* 0x00000008160a7291 */ /* 0x000fe4000f8e18ff */
[----:B------:R-:W-:Y:S02]  /*3ed0*/  ULEA UR11, UR22, UR24, 0x7 ;  /* 0x00000018160b7291 */ /* 0x000fe4000f8e38ff */
[----:B-1----:R-:W-:-:S06]  /*3ee0*/  UISETP.GE.AND UP0, UPT, UR6, 0x1, UPT ;  /* 0x000000010600788c */ /* 0x002fcc000bf06270 */
[----:B------:R-:W-:-:S05]  /*3ef0*/  PLOP3.LUT P0, PT, PT, PT, UP0, 0x80, 0x8 ;  /* 0x000000000008781c */ /* 0x000fca0003f0f008 */
[----:B------:R-:W-:-:S08]  /*3f00*/  @UP0 ULEA UR6, UR21, UR8, 0x3 ;  /* 0x0000000815060291 */ /* 0x000fd0000f8e18ff */
[----:B------:R-:W-:-:S04]  /*3f10*/  @P0 SHF.L.U32 R0, R2, 0x1f, RZ ;  /* 0x0000001f02000819 */ /* 0x000fc800000006ff */
[----:B------:R1:W2:Y:S01]  /*3f20*/  @P0 SYNCS.PHASECHK.TRANS64.TRYWAIT P2, [UR6], R0 ;  /* 0x00000000ff0005a7 */ /* 0x0002a20008041106 */
[----:B------:R-:W3:Y:S02]  /*3f30*/  SYNCS.PHASECHK.TRANS64.TRYWAIT P0, [UR10+0x190], R4 ;  /* 0x00019004ff0075a7 */ /* 0x000ee4000800110a */
[----:B-123--:R-:W-:Y:S05]  /*3f40*/  @!P0 BRA `(.L_x_82) ;  /* 0x0000006400a48947 */ /* 0x00efea0003800000 */
.L_x_206:
[----:B------:R-:W-:Y:S01]  /*3f50*/  UMOV UR19, UR20 ;  /* 0x0000001400137c82 */ /* 0x000fe20008000000 */
[----:B------:R-:W-:Y:S05]  /*3f60*/  BRA.U !UP0, `(.L_x_83) ;  /* 0x0000000108987547 */ /* 0x000fea000b800000 */
[----:B------:R-:W-:Y:S02]  /*3f70*/  UIADD3 UR19, UPT, UPT, UR23, UR20, URZ ;  /* 0x0000001417137290 */ /* 0x000fe4000fffe0ff */
[----:B------:R-:W-:Y:S01]  /*3f80*/  UPLOP3.LUT UP3, UPT, UPT, UPT, UPT, 0x40, 0x4 ;  /* 0x000000000004789c */ /* 0x000fe20003f6e870 */
[----:B------:R-:W-:Y:S01]  /*3f90*/  UMOV UR18, UR7 ;  /* 0x0000000700127c82 */ /* 0x000fe20008000000 */
[----:B------:R-:W-:-:S09]  /*3fa0*/  UMOV UR17, UR21 ;  /* 0x0000001500117c82 */ /* 0x000fd20008000000 */
.L_x_86:
[----:B--2---:R-:W-:Y:S01]  /*3fb0*/  ULEA UR9, UR17, UR8, 0x3 ;  /* 0x0000000811097291 */ /* 0x004fe2000f8e18ff */
[----:B---3--:R-:W-:Y:S11]  /*3fc0*/  @P2 BRA `(.L_x_84) ;  /* 0x00000000000c2947 */ /* 0x008ff60003800000 */
[----:B-1----:R-:W-:Y:S04]  /*3fd0*/  SHF.L.U32 R4, R2, 0x1f, RZ ;  /* 0x0000001f02047819 */ /* 0x002fe800000006ff */
[----:B------:R-:W1:Y:S02]  /*3fe0*/  SYNCS.PHASECHK.TRANS64.TRYWAIT P0, [UR9], R4 ;  /* 0x00000004ff0075a7 */ /* 0x000e640008001109 */
[----:B-1----:R-:W-:Y:S05]  /*3ff0*/  @!P0 BRA `(.L_x_85) ;  /* 0x0000006400908947 */ /* 0x002fea0003800000 */
.L_x_84:
[----:B------:R-:W-:Y:S01]  /*4000*/  UISETP.NE.AND UP0, UPT, UR18, 0x1, UPT ;  /* 0x000000011200788c */ /* 0x000fe2000bf05270 */
[----:B------:R-:W-:Y:S01]  /*4010*/  PLOP3.LUT P2, PT, PT, PT, PT, 0x80, 0x8 ;  /* 0x000000000008781c */ /* 0x000fe20003f4f070 */
[----:B------:R-:W-:Y:S02]  /*4020*/  UIADD3 UR21, UPT, UPT, UR17, 0x1, URZ ;  /* 0x0000000111157890 */ /* 0x000fe4000fffe0ff */
[----:B------:R-:W-:Y:S02]  /*4030*/  ULEA UR30, UR17, UR15, 0x8 ;  /* 0x0000000f111e7291 */ /* 0x000fe4000f8e40ff */
[----:B------:R-:W-:Y:S01]  /*4040*/  UISETP.NE.AND UP1, UPT, UR21, 0x10, UPT ;  /* 0x000000101500788c */ /* 0x000fe2000bf25270 */
[----:B------:R-:W-:Y:S01]  /*4050*/  PLOP3.LUT P0, PT, PT, PT, UP0, 0x80, 0x8 ;  /* 0x000000000008781c */ /* 0x000fe20003f0f008 */
[----:B------:R-:W-:Y:S02]  /*4060*/  ULEA UR32, UR17, UR14, 0x9 ;  /* 0x0000000e11207291 */ /* 0x000fe4000f8e48ff */
[----:B------:R-:W-:Y:S02]  /*4070*/  USEL UR16, URZ, 0x1, UP1 ;  /* 0x00000001ff107887 */ /* 0x000fe40008800000 */
[----:B------:R-:W-:Y:S02]  /*4080*/  USEL UR21, UR21, URZ, UP1 ;  /* 0x000000ff15157287 */ /* 0x000fe40008800000 */
[----:B------:R-:W-:Y:S02]  /*4090*/  UIADD3 UR36, UPT, UPT, UR30, 0x2, URZ ;  /* 0x000000021e247890 */ /* 0x000fe4000fffe0ff */
[----:B------:R-:W-:Y:S01]  /*40a0*/  @UP0 ULEA UR6, UR21, UR8, 0x3 ;  /* 0x0000000815060291 */ /* 0x000fe2000f8e18ff */
[----:B------:R-:W-:Y:S01]  /*40b0*/  LOP3.LUT R2, R2, UR16, RZ, 0x3c, !PT ;  /* 0x0000001002027c12 */ /* 0x000fe2000f8e3cff */
[----:B------:R-:W-:Y:S02]  /*40c0*/  UIADD3 UR34, UPT, UPT, UR32, 0x2, URZ ;  /* 0x0000000220227890 */ /* 0x000fe4000fffe0ff */
[----:B------:R-:W-:Y:S01]  /*40d0*/  UIADD3 UR9, UPT, UPT, UR9, 0x80, URZ ;  /* 0x0000008009097890 */ /* 0x000fe2000fffe0ff */
[----:B-1----:R-:W-:Y:S01]  /*40e0*/  @P0 SHF.L.U32 R0, R2, 0x1f, RZ ;  /* 0x0000001f02000819 */ /* 0x002fe200000006ff */
[----:B------:R-:W-:Y:S01]  /*40f0*/  UMOV UR31, 0x80004020 ;  /* 0x80004020001f7882 */ /* 0x000fe20000000000 */
[----:B------:R-:W-:Y:S01]  /*4100*/  UMOV UR33, 0x80004020 ;  /* 0x8000402000217882 */ /* 0x000fe20000000000 */
[----:B------:R-:W-:Y:S01]  /*4110*/  UMOV UR37, 0x80004020 ;  /* 0x8000402000257882 */ /* 0x000fe20000000000 */
[----:B------:R2:W3:Y:S01]  /*4120*/  @P0 SYNCS.PHASECHK.TRANS64.TRYWAIT P2, [UR6], R0 ;  /* 0x00000000ff0005a7 */ /* 0x0004e20008041106 */
[----:B------:R-:W-:Y:S01]  /*4130*/  UIADD3 UR20, UPT, UPT, UR20, 0x1, URZ ;  /* 0x0000000114147890 */ /* 0x000fe2000fffe0ff */
[----:B------:R2:W-:Y:S01]  /*4140*/  UTCHMMA.2CTA gdesc[UR32], gdesc[UR30], tmem[UR11], tmem[UR28], idesc[UR29], UP3 ;  /* 0x00ff1c1e200075ea */ /* 0x0005e20009a0000b */
[----:B------:R-:W-:Y:S02]  /*4150*/  UIADD3 UR18, UPT, UPT, UR18, -0x1, URZ ;  /* 0xffffffff12127890 */ /* 0x000fe4000fffe0ff */
[----:B------:R-:W-:Y:S02]  /*4160*/  UISETP.NE.AND UP0, UPT, UR20, UR19, UPT ;  /* 0x000000131400728c */ /* 0x000fe4000bf05270 */
[----:B------:R-:W-:Y:S01]  /*4170*/  UPLOP3.LUT UP3, UPT, UPT, UPT, UPT, 0x80, 0x8 ;  /* 0x000000000008789c */ /* 0x000fe20003f6f070 */
[----:B------:R-:W-:Y:S01]  /*4180*/  UMOV UR35, 0x80004020 ;  /* 0x8000402000237882 */ /* 0x000fe20000000000 */
[----:B------:R-:W-:Y:S01]  /*4190*/  UMOV UR17, UR21 ;  /* 0x0000001500117c82 */ /* 0x000fe20008000000 */
[----:B------:R2:W-:Y:S01]  /*41a0*/  UTCHMMA.2CTA gdesc[UR34], gdesc[UR36], tmem[UR11], tmem[UR26], idesc[UR27], UPT ;  /* 0x00ff1a24220075ea */ /* 0x0005e2000ba0000b */
[----:B------:R2:W-:Y:S03]  /*41b0*/  UTCBAR.2CTA.MULTICAST [UR9], URZ, UR13 ;  /* 0x000000ff090073e9 */ /* 0x0005e6000820080d */
[----:B------:R-:W-:Y:S05]  /*41c0*/  BRA.U UP0, `(.L_x_86) ;  /* 0xfffffffd00787547 */ /* 0x000fea000b83ffff */
.L_x_83:
[----:B------:R-:W-:Y:S01]  /*41d0*/  UIADD3 UR10, UPT, UPT, UR10, 0x170, URZ ;  /* 0x000001700a0a7890 */ /* 0x000fe2000fffe0ff */
[----:B------:R-:W-:-:S08]  /*41e0*/  UMOV UR20, UR19 ;  /* 0x0000001300147c82 */ /* 0x000fd00008000000 */
[----:B------:R4:W-:Y:S01]  /*41f0*/  UTCBAR.2CTA.MULTICAST [UR10], URZ, UR12 ;  /* 0x000000ff0a0073e9 */ /* 0x0009e2000820080c */
[----:B------:R-:W-:Y:S02]  /*4200*/  NOP ;  /* 0x0000000000007918 */ /* 0x000fe40000000000 */
.L_x_81:
[----:B------:R-:W-:Y:S01]  /*4210*/  UIADD3 UR22, UPT, UPT, UR22, 0x1, URZ ;  /* 0x0000000116167890 */ /* 0x000fe2000fffe0ff */
[----:B------:R-:W-:-:S03]  /*4220*/  ISETP.NE.AND P0, PT, R8, 0x2, PT ;  /* 0x000000020800780c */ /* 0x000fc60003f05270 */
[----:B------:R-:W-:Y:S01]  /*4230*/  UISETP.NE.AND UP0, UPT, UR22, 0x4, UPT ;  /* 0x000000041600788c */ /* 0x000fe2000bf05270 */
[----:B-12---:R-:W-:Y:S02]  /*4240*/  SEL R0, RZ, 0x1, P0 ;  /* 0x00000001ff007807 */ /* 0x006fe40000000000 */
[----:B------:R-:W-:Y:S01]  /*4250*/  SEL R8, R8, RZ, P0 ;  /* 0x000000ff08087207 */ /* 0x000fe20000000000 */
[----:B------:R-:W-:Y:S01]  /*4260*/  USEL UR6, URZ, 0x1, UP0 ;  /* 0x00000001ff067887 */ /* 0x000fe20008000000 */
[----:B------:R-:W-:Y:S01]  /*4270*/  LOP3.LUT R3, R3, R0, RZ, 0x3c, !PT ;  /* 0x0000000003037212 */ /* 0x000fe200078e3cff */
[----:B------:R-:W-:-:S04]  /*4280*/  USEL UR22, UR22, URZ, UP0 ;  /* 0x000000ff16167287 */ /* 0x000fc80008000000 */
[----:B------:R-:W-:Y:S01]  /*4290*/  LOP3.LUT R9, R9, UR6, RZ, 0x3c, !PT ;  /* 0x0000000609097c12 */ /* 0x000fe2000f8e3cff */
[----:B------:R-:W-:Y:S07]  /*42a0*/  @P1 BRA `(.L_x_87) ;  /* 0xfffffff800b01947 */ /* 0x000fee000383ffff */
[----:B------:R-:W1:Y:S01]  /*42b0*/  S2UR UR6, SR_CgaCtaId ;  /* 0x00000000000679c3 */ /* 0x000e620000008800 */
[----:B------:R-:W-:Y:S01]  /*42c0*/  ELECT P0, URZ, PT ;  /* 0x0000000000ff782f */ /* 0x000fe20003800000 */
[----:B------:R-:W-:Y:S01]  /*42d0*/  HFMA2 R0, -RZ, RZ, 0, 5.9604644775390625e-08 ;  /* 0x00000001ff007431 */ /* 0x000fe200000001ff */
[----:B------:R-:W-:-:S05]  /*42e0*/  UMOV UR7, 0x40 ;  /* 0x0000004000077882 */ /* 0x000fca0000000000 */
[----:B------:R-:W-:Y:S01]  /*42f0*/  UVIRTCOUNT.DEALLOC.SMPOOL 0x80 ;  /* 0x000000800000784c */ /* 0x000fe20000000000 */
[----:B------:R-:W-:Y:S02]  /*4300*/  UISETP.NE.AND UP0, UPT, UR5, URZ, UPT ;  /* 0x000000ff0500728c */ /* 0x000fe4000bf05270 */
[----:B-1----:R-:W-:-:S09]  /*4310*/  ULEA UR6, UR6, UR7, 0x18 ;  /* 0x0000000706067291 */ /* 0x002fd2000f8ec0ff */
[----:B------:R1:W-:Y:S01]  /*4320*/  @P0 STS.U8 [UR6+0x1c], R0 ;  /* 0x00001c00ff000988 */ /* 0x0003e20008000006 */
[----:B------:R-:W-:Y:S05]  /*4330*/  BRA.U UP0, `(.L_x_88) ;  /* 0x0000000100a07547 */ /* 0x000fea000b800000 */
[----:B------:R-:W-:Y:S01]  /*4340*/  UIADD3 UR5, UPT, UPT, UR8, 0x190, URZ ;  /* 0x0000019008057890 */ /* 0x000fe2000fffe0ff */
[----:B------:R-:W-:-:S03]  /*4350*/  SHF.L.U32 R2, R9, 0x1f, RZ ;  /* 0x0000001f09027819 */ /* 0x000fc600000006ff */
[----:B------:R-:W-:-:S09]  /*4360*/  ULEA UR7, UR22, UR5, 0x3 ;  /* 0x0000000516077291 */ /* 0x000fd2000f8e18ff */
[----:B------:R-:W2:Y:S02]  /*4370*/  SYNCS.PHASECHK.TRANS64.TRYWAIT P0, [UR7], R2 ;  /* 0x00000002ff0075a7 */ /* 0x000ea40008001107 */
[----:B--2---:R-:W-:Y:S05]  /*4380*/  @!P0 BRA `(.L_x_89) ;  /* 0x0000006000c48947 */ /* 0x004fea0003800000 */
.L_x_209:
[----:B------:R-:W-:-:S04]  /*4390*/  UIADD3 UR9, UPT, UPT, UR22, 0x1, URZ ;  /* 0x0000000116097890 */ /* 0x000fc8000fffe0ff */
[----:B------:R-:W-:-:S04]  /*43a0*/  UISETP.NE.AND UP1, UPT, UR9, 0x4, UPT ;  /* 0x000000040900788c */ /* 0x000fc8000bf25270 */
[----:B----4-:R-:W-:Y:S02]  /*43b0*/  USEL UR10, URZ, 0x1, UP1 ;  /* 0x00000001ff0a7887 */ /* 0x010fe40008800000 */
[----:B------:R-:W-:-:S04]  /*43c0*/  USEL UR9, UR9, URZ, UP1 ;  /* 0x000000ff09097287 */ /* 0x000fc80008800000 */
[----:B------:R-:W-:Y:S01]  /*43d0*/  ULEA UR7, UR9, UR5, 0x3 ;  /* 0x0000000509077291 */ /* 0x000fe2000f8e18ff */
[----:B-1----:R-:W-:-:S04]  /*43e0*/  LOP3.LUT R2, R9, UR10, RZ, 0x3c, !PT ;  /* 0x0000000a09027c12 */ /* 0x002fc8000f8e3cff */
[----:B------:R-:W-:-:S04]  /*43f0*/  SHF.L.U32 R3, R2, 0x1f, RZ ;  /* 0x0000001f02037819 */ /* 0x000fc800000006ff */
[----:B------:R-:W1:Y:S02]  /*4400*/  SYNCS.PHASECHK.TRANS64.TRYWAIT P0, [UR7], R3 ;  /* 0x00000003ff0075a7 */ /* 0x000e640008001107 */
[----:B-1----:R-:W-:Y:S05]  /*4410*/  @!P0 BRA `(.L_x_90) ;  /* 0x0000006000b88947 */ /* 0x002fea0003800000 */
.L_x_211:
        /* <DEDUP_REMOVED lines=9> */
.L_x_213:
[----:B------:R-:W-:-:S04]  /*44b0*/  UIADD3 UR9, UPT, UPT, UR9, 0x1, URZ ;  /* 0x0000000109097890 */ /* 0x000fc8000fffe0ff */
[----:B------:R-:W-:-:S04]  /*44c0*/  UISETP.NE.AND UP1, UPT, UR9, 0x4, UPT ;  /* 0x000000040900788c */ /* 0x000fc8000bf25270 */
[----:B------:R-:W-:Y:S02]  /*44d0*/  USEL UR7, URZ, 0x1, UP1 ;  /* 0x00000001ff077887 */ /* 0x000fe40008800000 */
[----:B------:R-:W-:-:S04]  /*44e0*/  USEL UR9, UR9, URZ, UP1 ;  /* 0x000000ff09097287 */ /* 0x000fc80008800000 */
[----:B------:R-:W-:Y:S01]  /*44f0*/  ULEA UR9, UR9, UR5, 0x3 ;  /* 0x0000000509097291 */ /* 0x000fe2000f8e18ff */
[----:B------:R-:W-:-:S04]  /*4500*/  LOP3.LUT R2, R2, UR7, RZ, 0x3c, !PT ;  /* 0x0000000702027c12 */ /* 0x000fc8000f8e3cff */
[----:B------:R-:W-:Y:S01]  /*4510*/  SHF.L.U32 R2, R2, 0x1f, RZ ;  /* 0x0000001f02027819 */ /* 0x000fe200000006ff */
[----:B-1----:R-:W-:-:S04]  /*4520*/  IMAD.U32 R0, RZ, RZ, UR9 ;  /* 0x00000009ff007e24 */ /* 0x002fc8000f8e00ff */
[----:B------:R1:W2:Y:S03]  /*4530*/  SYNCS.PHASECHK.TRANS64.TRYWAIT P0, [R0+URZ], R2 ;  /* 0x00000002000075a7 */ /* 0x0002a600080011ff */
[----:B--2---:R-:W-:Y:S05]  /*4540*/  @!P0 NANOSLEEP.SYNCS 0x989680 ;  /* 0x009896800000895d */ /* 0x004fea0003900000 */
[----:B------:R-:W2:Y:S02]  /*4550*/  @!P0 SYNCS.PHASECHK.TRANS64 P0, [R0+URZ], R2 ;  /* 0x00000002000085a7 */ /* 0x000ea400080010ff */
[----:B--2---:R-:W-:Y:S05]  /*4560*/  @P0 BRA `(.L_x_92) ;  /* 0x0000000000200947 */ /* 0x004fea0003800000 */
.L_x_93:
[----:B--2---:R2:W4:Y:S02]  /*4570*/  SYNCS.PHASECHK.TRANS64.TRYWAIT P0, [R0+URZ], R2 ;  /* 0x00000002000075a7 */ /* 0x00452400080011ff */
[----:B----4-:R-:W-:Y:S05]  /*4580*/  @!P0 NANOSLEEP.SYNCS 0x989680 ;  /* 0x009896800000895d */ /* 0x010fea0003900000 */
[----:B------:R-:W4:Y:S02]  /*4590*/  @!P0 SYNCS.PHASECHK.TRANS64 P0, [R0+URZ], R2 ;  /* 0x00000002000085a7 */ /* 0x000f2400080010ff */
[----:B----4-:R-:W-:Y:S05]  /*45a0*/  @!P0 BRA `(.L_x_93) ;  /* 0xfffffffc00f08947 */ /* 0x010fea000383ffff */
[----:B------:R-:W-:Y:S05]  /*45b0*/  BRA `(.L_x_92) ;  /* 0x00000000000c7947 */ /* 0x000fea0003800000 */
.L_x_88:
[----:B------:R-:W-:-:S04]  /*45c0*/  UIADD3 UR5, UPT, UPT, UR8, 0x1d0, URZ ;  /* 0x000001d008057890 */ /* 0x000fc8000fffe0ff */
[----:B------:R-:W-:-:S09]  /*45d0*/  UPRMT UR5, UR4, 0x654, UR5 ;  /* 0x0000065404057896 */ /* 0x000fd20008000005 */
[----:B------:R-:W-:Y:S03]  /*45e0*/  SYNCS.ARRIVE.TRANS64.RED.A1T0 RZ, [UR5], RZ ;  /* 0x000000ffffff79a7 */ /* 0x000fe60008100405 */
.L_x_92:
[----:B-12---:R-:W-:Y:S01]  /*45f0*/  SHF.L.U32 R2, RZ, 0x1f, RZ ;  /* 0x0000001fff027819 */ /* 0x006fe200000006ff */
[----:B------:R-:W-:Y:S01]  /*4600*/  UIADD3 UR5, UPT, UPT, UR8, 0x1d0, URZ ;  /* 0x000001d008057890 */ /* 0x000fe2000fffe0ff */
[----:B------:R-:W-:Y:S02]  /*4610*/  PLOP3.LUT P0, PT, PT, PT, UP0, 0x80, 0x8 ;  /* 0x000000000008781c */ /* 0x000fe40003f0f008 */
[----:B------:R-:W1:Y:S02]  /*4620*/  SYNCS.PHASECHK.TRANS64.TRYWAIT P1, [UR8+0x1d0], R2 ;  /* 0x0001d002ff0075a7 */ /* 0x000e640008021108 */
[----:B-1----:R-:W-:Y:S09]  /*4630*/  @!P1 BRA `(.L_x_94) ;  /* 0x0000006000609947 */ /* 0x002ff20003800000 */
.L_x_215:
[----:B------:R-:W-:Y:S01]  /*4640*/  @!UP0 UPRMT UR5, UR4, 0x654, UR5 ;  /* 0x0000065404058896 */ /* 0x000fe20008000005 */
[----:B------:R-:W-:Y:S02]  /*4650*/  UMOV UR8, 0xffff ;  /* 0x0000ffff00087882 */ /* 0x000fe40000000000 */
[----:B------:R-:W-:-:S06]  /*4660*/  UMOV UR4, 0x1 ;  /* 0x0000000100047882 */ /* 0x000fcc0000000000 */
[----:B------:R-:W-:Y:S01]  /*4670*/  @!P0 SYNCS.ARRIVE.TRANS64.RED.A1T0 RZ, [UR5], RZ ;  /* 0x000000ffffff89a7 */ /* 0x000fe20008100405 */
[----:B------:R-:W-:Y:S01]  /*4680*/  NOP ;  /* 0x0000000000007918 */ /* 0x000fe20000000000 */
[----:B-1----:R-:W1:Y:S01]  /*4690*/  LDS R0, [UR6+0x14] ;  /* 0x00001406ff007984 */ /* 0x002e620008000800 */
[----:B------:R-:W-:-:S04]  /*46a0*/  ULOP3.LUT UR5, UR24, 0xffff, URZ, 0xc0, !UPT ;  /* 0x0000ffff18057892 */ /* 0x000fc8000f8ec0ff */
[----:B------:R-:W-:-:S04]  /*46b0*/  USHF.R.U32.HI UR5, URZ, 0x5, UR5 ;  /* 0x00000005ff057899 */ /* 0x000fc80008011605 */
[----:B------:R-:W-:Y:S02]  /*46c0*/  USHF.L.U32 UR8, UR8, UR5, URZ ;  /* 0x0000000508087299 */ /* 0x000fe400080006ff */
[----:B------:R-:W-:-:S04]  /*46d0*/  USHF.L.U32 UR4, UR4, UR5, URZ ;  /* 0x0000000504047299 */ /* 0x000fc800080006ff */
[----:B-1----:R-:W-:-:S04]  /*46e0*/  LOP3.LUT R0, R0, UR8, RZ, 0xc0, !PT ;  /* 0x0000000800007c12 */ /* 0x002fc8000f8ec0ff */
[----:B------:R-:W-:-:S13]  /*46f0*/  ISETP.NE.AND P0, PT, R0, UR8, PT ;  /* 0x0000000800007c0c */ /* 0x000fda000bf05270 */
[----:B------:R-:W-:Y:S05]  /*4700*/  @P0 BRA `(.L_x_95) ;  /* 0x0000000000580947 */ /* 0x000fea0003800000 */
[----:B------:R-:W1:Y:S02]  /*4710*/  LDS R0, [UR6+0x18] ;  /* 0x00001806ff007984 */ /* 0x000e640008000800 */
[----:B-1----:R-:W-:-:S04]  /*4720*/  LOP3.LUT R0, R0, UR4, RZ, 0xc0, !PT ;  /* 0x0000000400007c12 */ /* 0x002fc8000f8ec0ff */
[----:B------:R-:W-:-:S13]  /*4730*/  ISETP.NE.AND P0, PT, R0, UR4, PT ;  /* 0x0000000400007c0c */ /* 0x000fda000bf05270 */
[----:B------:R-:W-:Y:S05]  /*4740*/  @P0 BRA `(.L_x_96) ;  /* 0x00000000003c0947 */ /* 0x000fea0003800000 */
[----:B------:R-:W1:Y:S01]  /*4750*/  S2R R2, SR_LANEID ;  /* 0x0000000000027919 */ /* 0x000e620000000000 */
[----:B------:R-:W-:Y:S01]  /*4760*/  ULOP3.LUT UR8, URZ, UR8, URZ, 0x33, !UPT ;  /* 0x00000008ff087292 */ /* 0x000fe2000f8e33ff */
[----:B------:R-:W-:Y:S02]  /*4770*/  VOTEU.ANY UR7, UPT, PT ;  /* 0x0000000000077886 */ /* 0x000fe400038e0100 */
[----:B------:R-:W-:-:S03]  /*4780*/  UFLO.U32 UR7, UR7 ;  /* 0x00000007000772bd */ /* 0x000fc600080e0000 */
[----:B------:R-:W-:-:S04]  /*4790*/  IMAD.U32 R0, RZ, RZ, UR8 ;  /* 0x00000008ff007e24 */ /* 0x000fc8000f8e00ff */
[----:B------:R2:W3:Y:S02]  /*47a0*/  REDUX UR5, R0 ;  /* 0x00000000000573c4 */ /* 0x0004e40000000000 */
[----:B------:R1:W-:Y:S02]  /*47b0*/  UTCATOMSWS.AND URZ, UR8 ;  /* 0x0000000800ff79e3 */ /* 0x0003e40008000000 */
[----:B-1----:R-:W-:Y:S02]  /*47c0*/  ISETP.EQ.U32.AND P0, PT, R2, UR7, PT ;  /* 0x0000000702007c0c */ /* 0x002fe4000bf02070 */
[----:B--2---:R-:W-:Y:S02]  /*47d0*/  LOP3.LUT R0, RZ, UR4, RZ, 0x33, !PT ;  /* 0x00000004ff007c12 */ /* 0x004fe4000f8e33ff */
[----:B---3--:R-:W-:Y:S02]  /*47e0*/  MOV R2, UR5 ;  /* 0x0000000500027c02 */ /* 0x008fe40008000f00 */
[----:B------:R-:W1:Y:S07]  /*47f0*/  REDUX UR4, R0 ;  /* 0x00000000000473c4 */ /* 0x000e6e0000000000 */
[----:B------:R2:W-:Y:S01]  /*4800*/  @P0 ATOMS.AND RZ, [UR6+0x14], R2 ;  /* 0x00001402ffff098c */ /* 0x0005e2000a800006 */
[----:B-1----:R-:W-:-:S05]  /*4810*/  IMAD.U32 R0, RZ, RZ, UR4 ;  /* 0x00000004ff007e24 */ /* 0x002fca000f8e00ff */
[----:B------:R2:W-:Y:S01]  /*4820*/  @P0 ATOMS.AND RZ, [UR6+0x18], R0 ;  /* 0x00001800ffff098c */ /* 0x0005e2000a800006 */
[----:B------:R-:W-:Y:S05]  /*4830*/  BRA `(.L_x_97) ;  /* 0x0000000000147947 */ /* 0x000fea0003800000 */
.L_x_96:
[----:B------:R-:W-:Y:S02]  /*4840*/  MOV R2, 0x4860 ;  /* 0x0000486000027802 */ /* 0x000fe40000000f00 */
[----:B---345:R-:W-:Y:S05]  /*4850*/  CALL.REL.NOINC `($__internal_0_$__cuda_sm10x_tcgen05_guardrail_trap_col_being_dealloced_not_returned_by_alloc) ;  /* 0x0000006400407944 */ /* 0x038fea0003c00000 */
[----:B------:R-:W-:Y:S05]  /*4860*/  BRA `(.L_x_97) ;  /* 0x0000000000087947 */ /* 0x000fea0003800000 */
.L_x_95:
[----:B------:R-:W-:Y:S02]  /*4870*/  MOV R2, 0x4890 ;  /* 0x0000489000027802 */ /* 0x000fe40000000f00 */
[----:B---345:R-:W-:Y:S05]  /*4880*/  CALL.REL.NOINC `($__internal_2_$__cuda_sm10x_tcgen05_guardrail_trap_unallocated_columns_being_dealloced) ;  /* 0x00000064004c7944 */ /* 0x038fea0003c00000 */
.L_x_97:
[----:B------:R-:W-:Y:S01]  /*4890*/  NOP ;  /* 0x0000000000007918 */ /* 0x000fe20000000000 */
[----:B----4-:R-:W-:Y:S05]  /*48a0*/  EXIT ;  /* 0x000000000000794d */ /* 0x010fea0003800000 */
.L_x_68:
[----:B------:R-:W-:-:S09]  /*48b0*/  UISETP.NE.OR UP5, UPT, UR10, 0x3, !UP5 ;  /* 0x000000030a00788c */ /* 0x000fd2000efa5670 */
[----:B------:R-:W-:Y:S05]  /*48c0*/  BRA.U UP5, `(.L_x_98) ;  /* 0x0000001105087547 */ /* 0x000fea000b800000 */
[----:B------:R-:W1:Y:S01]  /*48d0*/  LDC R0, c[0x0][0xb30] ;  /* 0x0002cc00ff007b82 */ /* 0x000e620000000800 */
[----:B------:R-:W2:Y:S01]  /*48e0*/  LDCU.64 UR8, c[0x0][0x888] ;  /* 0x00011100ff0877ac */ /* 0x000ea20008000a00 */
[----:B------:R-:W-:Y:S02]  /*48f0*/  HFMA2 R27, -RZ, RZ, 0, 0 ;  /* 0x00000000ff1b7431 */ /* 0x000fe400000001ff */
[----:B------:R-:W-:Y:S01]  /*4900*/  IMAD.MOV.U32 R29, RZ, RZ, 0x1 ;  /* 0x00000001ff1d7424 */ /* 0x000fe200078e00ff */
[----:B------:R-:W-:Y:S01]  /*4910*/  MOV R25, 0x2000 ;  /* 0x0000200000197802 */ /* 0x000fe20000000f00 */
[----:B------:R-:W3:Y:S01]  /*4920*/  LDCU.64 UR4, c[0x0][0x890] ;  /* 0x00011200ff0477ac */ /* 0x000ee20008000a00 */
[----:B------:R-:W-:Y:S01]  /*4930*/  IMAD.MOV.U32 R28, RZ, RZ, RZ ;  /* 0x000000ffff1c7224 */ /* 0x000fe200078e00ff */
[----:B------:R-:W4:Y:S01]  /*4940*/  LDC R24, c[0x0][0x370] ;  /* 0x0000dc00ff187b82 */ /* 0x000f220000000800 */
[----:B------:R-:W-:Y:S01]  /*4950*/  UMOV UR7, 0x400 ;  /* 0x0000040000077882 */ /* 0x000fe20000000000 */
[----:B------:R-:W-:-:S02]  /*4960*/  UPLOP3.LUT UP1, UPT, UPT, UPT, UPT, 0x40, 0x4 ;  /* 0x000000000004789c */ /* 0x000fc40003f2e870 */
[----:B------:R-:W-:-:S04]  /*4970*/  ULEA UR7, UR37, UR7, 0x18 ;  /* 0x0000000725077291 */ /* 0x000fc8000f8ec0ff */
[----:B------:R-:W4:Y:S01]  /*4980*/  LDC R3, c[0x0][0xb0c] ;  /* 0x0002c300ff037b82 */ /* 0x000f220000000800 */
[----:B------:R-:W-:Y:S02]  /*4990*/  UIADD3 UR13, UPT, UPT, UR7, 0x118, URZ ;  /* 0x00000118070d7890 */ /* 0x000fe4000fffe0ff */
[----:B--2---:R-:W-:Y:S02]  /*49a0*/  UISETP.NE.U32.AND UP2, UPT, UR8, URZ, UPT ;  /* 0x000000ff0800728c */ /* 0x004fe4000bf45070 */
[----:B------:R-:W-:Y:S02]  /*49b0*/  UIADD3 UR33, UPT, UPT, UR7, 0x100, URZ ;  /* 0x0000010007217890 */ /* 0x000fe4000fffe0ff */
[----:B---3--:R-:W-:Y:S01]  /*49c0*/  UISETP.NE.U32.AND UP3, UPT, UR4, URZ, UPT ;  /* 0x000000ff0400728c */ /* 0x008fe2000bf65070 */
[----:B------:R-:W2:Y:S01]  /*49d0*/  LDC R18, c[0x0][0xb20] ;  /* 0x0002c800ff127b82 */ /* 0x000ea20000000800 */
[----:B-1----:R-:W-:Y:S01]  /*49e0*/  ISETP.NE.AND P1, PT, R0, 0x1, PT ;  /* 0x000000010000780c */ /* 0x002fe20003f25270 */
[----:B------:R-:W-:-:S02]  /*49f0*/  UISETP.NE.AND.EX UP2, UPT, UR9, URZ, UPT, UP2 ;  /* 0x000000ff0900728c */ /* 0x000fc4000bf45320 */
[----:B------:R-:W-:Y:S02]  /*4a00*/  UIADD3 UR25, UPT, UPT, UR7, 0x108, URZ ;  /* 0x0000010807197890 */ /* 0x000fe4000fffe0ff */
[----:B------:R-:W-:Y:S02]  /*4a10*/  UIADD3 UR17, UPT, UPT, UR7, 0x110, URZ ;  /* 0x0000011007117890 */ /* 0x000fe4000fffe0ff */
[----:B------:R-:W1:Y:S01]  /*4a20*/  LDC.64 R30, c[0x0][0x348] ;  /* 0x0000d200ff1e7b82 */ /* 0x000e620000000a00 */
[----:B------:R-:W-:Y:S02]  /*4a30*/  UPRMT UR13, UR37, 0x654, UR13 ;  /* 0x00000654250d7896 */ /* 0x000fe4000800000d */
[----:B------:R-:W-:-:S05]  /*4a40*/  UISETP.NE.AND.EX UP3, UPT, UR5, URZ, UPT, UP3 ;  /* 0x000000ff0500728c */ /* 0x000fca000bf65330 */
[----:B------:R-:W3:Y:S08]  /*4a50*/  LDC.64 R16, c[0x0][0xb10] ;  /* 0x0002c400ff107b82 */ /* 0x000ef00000000a00 */
[----:B------:R-:W1:Y:S08]  /*4a60*/  LDC.64 R6, c[0x0][0xb18] ;  /* 0x0002c600ff067b82 */ /* 0x000e700000000a00 */
[----:B------:R-:W1:Y:S08]  /*4a70*/  LDC.64 R4, c[0x0][0xb28] ;  /* 0x0002ca00ff047b82 */ /* 0x000e700000000a00 */
[----:B--2-4-:R-:W1:Y:S02]  /*4a80*/  LDC R19, c[0x0][0x374] ;  /* 0x0000dd00ff137b82 */ /* 0x014e640000000800 */
.L_x_109:
[C---:B------:R-:W-:Y:S02]  /*4a90*/  LEA R0, R28.reuse, UR7, 0x3 ;  /* 0x000000071c007c11 */ /* 0x040fe4000f8e18ff */
[----:B------:R-:W-:Y:S02]  /*4aa0*/  SHF.L.U32 R2, R27, 0x1f, RZ ;  /* 0x0000001f1b027819 */ /* 0x000fe400000006ff */
[----:B------:R-:W-:Y:S02]  /*4ab0*/  LEA R20, R28, UR7, 0x4 ;  /* 0x000000071c147c11 */ /* 0x000fe4000f8e20ff */
[----:B--2---:R-:W2:Y:S02]  /*4ac0*/  SYNCS.PHASECHK.TRANS64.TRYWAIT P0, [R0+URZ+0x150], R2 ;  /* 0x00015002000075a7 */ /* 0x004ea400080011ff */
[----:B--2---:R-:W-:Y:S05]  /*4ad0*/  @!P0 BRA `(.L_x_99) ;  /* 0x0000005c00508947 */ /* 0x004fea0003800000 */
.L_x_216:
[----:B------:R-:W-:Y:S01]  /*4ae0*/  ISETP.GE.AND P0, PT, R40, 0x1, PT ;  /* 0x000000012800780c */ /* 0x000fe20003f06270 */
[----:B------:R-:W4:Y:S01]  /*4af0*/  LDS.128 R20, [R20+0x1e0] ;  /* 0x0001e00014147984 */ /* 0x000f220000000c00 */
[----:B--2---:R-:W-:Y:S01]  /*4b00*/  VIADD R0, R0, 0x160 ;  /* 0x0000016000007836 */ /* 0x004fe20000000000 */
[----:B------:R-:W-:Y:S01]  /*4b10*/  @!PT LDS RZ, [RZ] ;  /* 0x00000000fffff984 */ /* 0x000fe20000000800 */
[----:B------:R-:W-:Y:S01]  /*4b20*/  @!PT LDS RZ, [RZ] ;  /* 0x00000000fffff984 */ /* 0x000fe20000000800 */
[----:B------:R-:W-:Y:S01]  /*4b30*/  @!PT LDS RZ, [RZ] ;  /* 0x00000000fffff984 */ /* 0x000fe20000000800 */
[----:B------:R-:W-:Y:S01]  /*4b40*/  @!PT LDS RZ, [RZ] ;  /* 0x00000000fffff984 */ /* 0x000fe20000000800 */
[----:B------:R2:W-:Y:S06]  /*4b50*/  MEMBAR.ALL.CTA ;  /* 0x0000000000007992 */ /* 0x0005ec0000008000 */
[----:B--2---:R-:W2:Y:S01]  /*4b60*/  FENCE.VIEW.ASYNC.S ;  /* 0x00000000000073c6 */ /* 0x004ea20000000000 */
[----:B------:R-:W-:Y:S04]  /*4b70*/  PRMT R0, RZ, 0x654, R0 ;  /* 0x00000654ff007816 */ /* 0x000fe80000000000 */
[----:B--2---:R2:W-:Y:S01]  /*4b80*/  SYNCS.ARRIVE.TRANS64.RED.A1T0 RZ, [R0+URZ], RZ ;  /* 0x000000ff00ff79a7 */ /* 0x0045e200081004ff */
[----:B----4-:R-:W-:Y:S11]  /*4b90*/  LOP3.LUT P3, RZ, R22, 0x1, RZ, 0xc0, !PT ;  /* 0x0000000116ff7812 */ /* 0x010ff6000786c0ff */
[----:B------:R-:W-:Y:S02]  /*4ba0*/  @!UPT UIADD3 URZ, UPT, UPT, URZ, URZ, URZ ;  /* 0x000000fffffff290 */ /* 0x000fe4000fffe0ff */
[----:B------:R-:W-:Y:S02]  /*4bb0*/  @P3 MOV R11, R20 ;  /* 0x00000014000b3202 */ /* 0x000fe40000000f00 */
[----:B------:R-:W-:Y:S01]  /*4bc0*/  @P3 LOP3.LUT R10, R21, 0xffff, RZ, 0xc0, !PT ;  /* 0x0000ffff150a3812 */ /* 0x000fe200078ec0ff */
[----:B--2---:R-:W-:Y:S06]  /*4bd0*/  @!P0 BRA `(.L_x_100) ;  /* 0x0000000000a48947 */ /* 0x004fec0003800000 */
[-C--:B-1----:R-:W-:Y:S01]  /*4be0*/  IMAD.HI.U32 R0, R19, R7.reuse, RZ ;  /* 0x0000000713007227 */ /* 0x082fe200078e00ff */
[----:B------:R-:W-:Y:S02]  /*4bf0*/  ISETP.NE.AND P0, PT, R6, 0x1, PT ;  /* 0x000000010600780c */ /* 0x000fe40003f05270 */
[----:B------:R-:W-:Y:S01]  /*4c00*/  ISETP.NE.AND P2, PT, R40, 0x1, PT ;  /* 0x000000012800780c */ /* 0x000fe20003f45270 */
[----:B---3--:R-:W-:Y:S01]  /*4c10*/  IMAD.HI.U32 R9, R24, R16, RZ ;  /* 0x0000001018097227 */ /* 0x008fe200078e00ff */
[----:B------:R-:W-:Y:S02]  /*4c20*/  SHF.R.U32.HI R0, RZ, R18, R0 ;  /* 0x00000012ff007219 */ /* 0x000fe40000011600 */
[----:B------:R-:W-:Y:S01]  /*4c30*/  ISETP.NE.AND P4, PT, R3, 0x1, PT ;  /* 0x000000010300780c */ /* 0x000fe20003f85270 */
[----:B------:R-:W-:Y:S01]  /*4c40*/  IMAD.HI.U32 R13, R10, R7, RZ ;  /* 0x000000070a0d7227 */ /* 0x000fe200078e00ff */
[----:B------:R-:W-:Y:S02]  /*4c50*/  SHF.R.U32.HI R9, RZ, R17, R9 ;  /* 0x00000011ff097219 */ /* 0x000fe40000011609 */
[----:B------:R-:W-:Y:S01]  /*4c60*/  SEL R0, R19, R0, !P0 ;  /* 0x0000000013007207 */ /* 0x000fe20004000000 */
[----:B------:R-:W-:Y:S01]  /*4c70*/  IMAD.HI.U32 R12, R11, R16, RZ ;  /* 0x000000100b0c7227 */ /* 0x000fe200078e00ff */
[----:B------:R-:W-:Y:S03]  /*4c80*/  SEL R9, R24, R9, !P4 ;  /* 0x0000000918097207 */ /* 0x000fe60006000000 */
[-C--:B------:R-:W-:Y:S01]  /*4c90*/  IMAD.HI.U32 R8, R0, R4.reuse, RZ ;  /* 0x0000000400087227 */ /* 0x080fe200078e00ff */
[----:B------:R-:W-:Y:S03]  /*4ca0*/  SHF.R.U32.HI R12, RZ, R17, R12 ;  /* 0x00000011ff0c7219 */ /* 0x000fe6000001160c */
[----:B------:R-:W-:Y:S01]  /*4cb0*/  IMAD.HI.U32 R2, R9, R4, RZ ;  /* 0x0000000409027227 */ /* 0x000fe200078e00ff */
[-C--:B------:R-:W-:Y:S02]  /*4cc0*/  @P2 SHF.R.U32.HI R0, RZ, R5.reuse, R8 ;  /* 0x00000005ff002219 */ /* 0x080fe40000011608 */
[----:B------:R-:W-:Y:S02]  /*4cd0*/  SHF.R.U32.HI R8, RZ, R18, R13 ;  /* 0x00000012ff087219 */ /* 0x000fe4000001160d */
[----:B------:R-:W-:Y:S01]  /*4ce0*/  @P2 SHF.R.U32.HI R9, RZ, R5, R2 ;  /* 0x00000005ff092219 */ /* 0x000fe20000011602 */
[----:B------:R-:W-:Y:S01]  /*4cf0*/  IMAD R0, R40, R0, RZ ;  /* 0x0000000028007224 */ /* 0x000fe200078e02ff */
[----:B------:R-:W-:Y:S02]  /*4d00*/  SEL R8, R10, R8, !P0 ;  /* 0x000000080a087207 */ /* 0x000fe40004000000 */
[----:B------:R-:W-:Y:S01]  /*4d10*/  SEL R2, R11, R12, !P4 ;  /* 0x0000000c0b027207 */ /* 0x000fe20006000000 */
[----:B------:R-:W-:Y:S01]  /*4d20*/  IMAD R12, R40, R9, RZ ;  /* 0x00000009280c7224 */ /* 0x000fe200078e02ff */
[C---:B------:R-:W-:Y:S01]  /*4d30*/  ISETP.GE.AND P0, PT, R8.reuse, R0, PT ;  /* 0x000000000800720c */ /* 0x040fe20003f06270 */
[----:B------:R-:W-:Y:S03]  /*4d40*/  IMAD.HI.U32 R0, R8, R4, RZ ;  /* 0x0000000408007227 */ /* 0x000fe600078e00ff */
[----:B------:R-:W-:Y:S02]  /*4d50*/  ISETP.GE.OR P0, PT, R2, R12, P0 ;  /* 0x0000000c0200720c */ /* 0x000fe40000706670 */
[-C--:B------:R-:W-:Y:S04]  /*4d60*/  SHF.R.U32.HI R0, RZ, R5.reuse, R0 ;  /* 0x00000005ff007219 */ /* 0x080fe80000011600 */
[----:B------:R-:W-:Y:S05]  /*4d70*/  SEL R13, R8, R0, !P2 ;  /* 0x00000000080d7207 */ /* 0x000fea0005000000 */
[----:B------:R-:W-:Y:S02]  /*4d80*/  IMAD.MOV R12, RZ, RZ, -R13 ;  /* 0x000000ffff0c7224 */ /* 0x000fe400078e0a0d */
[----:B------:R-:W-:Y:S04]  /*4d90*/  @!P0 IMAD.HI.U32 R0, R2, R4, RZ ;  /* 0x0000000402008227 */ /* 0x000fe800078e00ff */
[----:B------:R-:W-:Y:S01]  /*4da0*/  IMAD R12, R40, R12, R8 ;  /* 0x0000000c280c7224 */ /* 0x000fe200078e0208 */
[----:B------:R-:W-:Y:S04]  /*4db0*/  @!P0 SHF.R.U32.HI R0, RZ, R5, R0 ;  /* 0x00000005ff008219 */ /* 0x000fe80000011600 */
[----:B------:R-:W-:Y:S04]  /*4dc0*/  @!P0 SEL R0, R2, R0, !P2 ;  /* 0x0000000002008207 */ /* 0x000fe80005000000 */
[----:B------:R-:W-:Y:S01]  /*4dd0*/  @!P0 IADD3 R13, PT, PT, R13, -R0, RZ ;  /* 0x800000000d0d8210 */ /* 0x000fe20007ffe0ff */
[----:B------:R-:W-:Y:S01]  /*4de0*/  @!P0 IMAD R0, R9, R12, R0 ;  /* 0x0000000c09008224 */ /* 0x000fe200078e0200 */
[----:B------:R-:W-:Y:S01]  /*4df0*/  IADD3 R9, PT, PT, -R8, RZ, RZ ;  /* 0x000000ff08097210 */ /* 0x000fe20007ffe1ff */
[--C-:B------:R-:W-:Y:S02]  /*4e00*/  IMAD.MOV R12, RZ, RZ, -R2.reuse ;  /* 0x000000ffff0c7224 */ /* 0x100fe400078e0a02 */
[----:B------:R-:W-:Y:S02]  /*4e10*/  @!P0 IMAD R8, R13, R40, R2 ;  /* 0x000000280d088224 */ /* 0x000fe400078e0202 */
[----:B------:R-:W-:Y:S02]  /*4e20*/  @!P0 IMAD.MOV.U32 R2, RZ, RZ, R0 ;  /* 0x000000ffff028224 */ /* 0x000fe400078e0000 */
[----:B------:R-:W-:Y:S02]  /*4e30*/  IMAD R11, R3, R12, R11 ;  /* 0x0000000c030b7224 */ /* 0x000fe400078e020b */
[----:B------:R-:W-:Y:S02]  /*4e40*/  IMAD R10, R6, R9, R10 ;  /* 0x00000009060a7224 */ /* 0x000fe400078e020a */
[----:B------:R-:W-:Y:S02]  /*4e50*/  IMAD R11, R2, R3, R11 ;  /* 0x00000003020b7224 */ /* 0x000fe400078e020b */
[----:B------:R-:W-:Y:S02]  /*4e60*/  IMAD R10, R8, R6, R10 ;  /* 0x00000006080a7224 */ /* 0x000fe400078e020a */
.L_x_100:
[----:B------:R-:W-:Y:S05]  /*4e70*/  BRA.U UP1, `(.L_x_101) ;  /* 0x0000000101107547 */ /* 0x000fea000b800000 */
[----:B------:R-:W-:Y:S04]  /*4e80*/  MOV R2, UR6 ;  /* 0x0000000600027c02 */ /* 0x000fe80008000f00 */
[----:B------:R-:W-:Y:S04]  /*4e90*/  SHF.L.U32 R2, R2, 0x1f, RZ ;  /* 0x0000001f02027819 */ /* 0x000fe800000006ff */
[----:B------:R-:W2:Y:S02]  /*4ea0*/  SYNCS.PHASECHK.TRANS64.TRYWAIT P0, [UR7+0x148], R2 ;  /* 0x00014802ff0075a7 */ /* 0x000ea40008001107 */
[----:B--2---:R-:W-:Y:S05]  /*4eb0*/  @!P0 BRA `(.L_x_102) ;  /* 0x00000058006c8947 */ /* 0x004fea0003800000 */
.L_x_101:
[----:B------:R-:W-:Y:S02]  /*4ec0*/  R2UR UR35, R14 ;  /* 0x000000000e2372ca */ /* 0x000fe400000e0000 */
[----:B------:R-:W-:Y:S02]  /*4ed0*/  R2UR UR34, R15 ;  /* 0x000000000f2272ca */ /* 0x000fe400000e0000 */
[----:B------:R-:W-:Y:S02]  /*4ee0*/  ISETP.NE.U32.AND P2, PT, RZ, UR4, PT ;  /* 0x00000004ff007c0c */ /* 0x000fe4000bf45070 */
[----:B------:R-:W-:Y:S02]  /*4ef0*/  SHF.L.U32 R14, R29, 0x1f, RZ ;  /* 0x0000001f1d0e7819 */ /* 0x000fe400000006ff */
[----:B------:R-:W-:Y:S05]  /*4f00*/  ISETP.NE.AND.EX P2, PT, RZ, UR5, PT, P2 ;  /* 0x00000005ff007c0c */ /* 0x000fea000bf45320 */
[----:B------:R-:W-:Y:S02]  /*4f10*/  USHF.L.U32 UR35, UR35, 0x7, URZ ;  /* 0x0000000723237899 */ /* 0x000fe400080006ff */
[----:B------:R-:W-:Y:S01]  /*4f20*/  USHF.L.U32 UR34, UR34, 0x7, URZ ;  /* 0x0000000722227899 */ /* 0x000fe200080006ff */
[----:B------:R-:W-:Y:S11]  /*4f30*/  BRA.U !UP3, `(.L_x_103) ;  /* 0x000000010b347547 */ /* 0x000ff6000b800000 */
[----:B------:R-:W-:Y:S01]  /*4f40*/  UPLOP3.LUT UP0, UPT, UPT, UPT, UP2, 0x80, 0x8 ;  /* 0x000000000008789c */ /* 0x000fe20003f0f020 */
[----:B--2---:R-:W-:Y:S02]  /*4f50*/  HFMA2 R0, -RZ, RZ, 0, 5.9604644775390625e-08 ;  /* 0x00000001ff007431 */ /* 0x004fe400000001ff */
[----:B------:R-:W-:Y:S03]  /*4f60*/  IMAD.MOV.U32 R92, RZ, RZ, 0x1 ;  /* 0x00000001ff5c7424 */ /* 0x000fe600078e00ff */
[----:B------:R-:W-:Y:S05]  /*4f70*/  PLOP3.LUT P0, PT, PT, PT, UP0, 0x80, 0x8 ;  /* 0x000000000008781c */ /* 0x000fea0003f0f008 */
[----:B------:R-:W2:Y:S01]  /*4f80*/  @UP0 LDCU.64 UR10, c[0x0][0x888] ;  /* 0x00011100ff0a07ac */ /* 0x000ea20008000a00 */
[----:B------:R-:W-:Y:S07]  /*4f90*/  @UP0 UIMAD UR8, UR36, UR4, URZ ;  /* 0x00000004240802a4 */ /* 0x000fee000f8e02ff */
[----:B------:R-:W-:Y:S01]  /*4fa0*/  @!P0 PRMT R92, R0, 0x7610, R92 ;  /* 0x00007610005c8816 */ /* 0x000fe2000000005c */
[----:B--2---:R-:W-:Y:S03]  /*4fb0*/  @UP0 UIMAD.WIDE UR10, UR8, 0x4, UR10 ;  /* 0x00000004080a08a5 */ /* 0x004fe6000f8e020a */
[----:B------:R-:W2:Y:S03]  /*4fc0*/  @!UP0 LDCU UR8, c[0x0][0x880] ;  /* 0x00011000ff0887ac */ /* 0x000ea60008000800 */
[----:B------:R-:W-:Y:S01]  /*4fd0*/  IMAD.U32 R8, RZ, RZ, UR10 ;  /* 0x0000000aff087e24 */ /* 0x000fe2000f8e00ff */
[----:B------:R-:W-:Y:S05]  /*4fe0*/  MOV R9, UR11 ;  /* 0x0000000b00097c02 */ /* 0x000fea0008000f00 */
[----:B-----5:R4:W5:Y:S02]  /*4ff0*/  @P0 LDG.E R49, desc[UR46][R8.64] ;  /* 0x0000002e08310981 */ /* 0x020964000c1e1900 */
[----:B--2-4-:R-:W-:Y:S07]  /*5000*/  @!P0 IMAD.U32 R49, RZ, RZ, UR8 ;  /* 0x00000008ff318e24 */ /* 0x014fee000f8e00ff */
.L_x_103:
[----:B-----5:R-:W-:Y:S01]  /*5010*/  @!P2 FSETP.EQ.AND P0, PT, R49, RZ, PT ;  /* 0x000000ff3100a20b */ /* 0x020fe20003f02000 */
[----:B------:R-:W-:Y:S01]  /*5020*/  @!UPT UIADD3 URZ, UPT, UPT, URZ, URZ, URZ ;  /* 0x000000fffffff290 */ /* 0x000fe2000fffe0ff */
[----:B------:R-:W-:Y:S11]  /*5030*/  @!P2 BRA `(.L_x_104) ;  /* 0x000000000014a947 */ /* 0x000ff60003800000 */
[----:B------:R-:W-:Y:S02]  /*5040*/  LOP3.LUT P2, RZ, R92, 0xff, RZ, 0xc0, !PT ;  /* 0x000000ff5cff7812 */ /* 0x000fe4000784c0ff */
[----:B------:R-:W-:Y:S04]  /*5050*/  PLOP3.LUT P0, PT, PT, PT, UP0, 0x80, 0x8 ;  /* 0x000000000008781c */ /* 0x000fe80003f0f008 */
[----:B------:R-:W-:Y:S07]  /*5060*/  PLOP3.LUT P0, PT, P0, PT, PT, 0x8, 0x80 ;  /* 0x000000000080781c */ /* 0x000fee000070e170 */
[----:B------:R-:W-:Y:S11]  /*5070*/  @P2 FSETP.EQ.AND P0, PT, R49, RZ, PT ;  /* 0x000000ff3100220b */ /* 0x000ff60003f02000 */
[----:B------:R-:W-:Y:S02]  /*5080*/  @!UPT UIADD3 URZ, UPT, UPT, URZ, URZ, URZ ;  /* 0x000000fffffff290 */ /* 0x000fe4000fffe0ff */
.L_x_104:
[----:B------:R-:W4:Y:S01]  /*5090*/  SYNCS.PHASECHK.TRANS64.TRYWAIT P2, [UR7+0x120], R14 ;  /* 0x0001200eff0075a7 */ /* 0x000f220008041107 */
[----:B------:R-:W-:Y:S04]  /*50a0*/  ELECT P4, URZ, PT ;  /* 0x0000000000ff782f */ /* 0x000fe80003880000 */
[----:B------:R-:W-:Y:S11]  /*50b0*/  PLOP3.LUT P4, PT, P0, P4, PT, 0xf2, 0x2f ;  /* 0x00000000002f781c */ /* 0x000ff60000789e72 */
[----:B------:R-:W-:Y:S02]  /*50c0*/  @!UPT UIADD3 URZ, UPT, UPT, URZ, URZ, URZ ;  /* 0x000000fffffff290 */ /* 0x000fe4000fffe0ff */
[----:B-1----:R-:W-:Y:S05]  /*50d0*/  @!P4 IADD3 R8, P0, PT, R30, 0x580, RZ ;  /* 0x000005801e08c810 */ /* 0x002fea0007f1e0ff */
[----:B--2---:R-:W-:Y:S01]  /*50e0*/  @!P4 IMAD.X R2, RZ, RZ, R31, P0 ;  /* 0x000000ffff02c224 */ /* 0x004fe200000e061f */
[----:B----4-:R-:W-:Y:S07]  /*50f0*/  @!P2 BRA `(.L_x_105) ;  /* 0x0000005400f4a947 */ /* 0x010fee0003800000 */
.L_x_219:
[----:B------:R-:W-:Y:S01]  /*5100*/  @!P4 R2UR UR8, R2 ;  /* 0x000000000208c2ca */ /* 0x000fe200000e0000 */
[----:B------:R-:W-:Y:S01]  /*5110*/  VOTEU.ALL UP1, P4 ;  /* 0x0000000000ff7886 */ /* 0x000fe20002020000 */
[----:B------:R-:W-:Y:S01]  /*5120*/  @!P4 R2UR UR9, R8 ;  /* 0x000000000809c2ca */ /* 0x000fe200000e0000 */
[----:B-1----:R-:W-:Y:S01]  /*5130*/  @!P4 IMAD.MOV.U32 R0, RZ, RZ, 0x2000 ;  /* 0x00002000ff00c424 */ /* 0x002fe200078e00ff */
[----:B------:R-:W-:Y:S01]  /*5140*/  UMOV UR10, 0x0 ;  /* 0x00000000000a7882 */ /* 0x000fe20000000000 */
[----:B------:R-:W-:Y:S01]  /*5150*/  UMOV UR11, 0x10000000 ;  /* 0x10000000000b7882 */ /* 0x000fe20000000000 */
[----:B------:R-:W-:Y:S01]  /*5160*/  @!UP1 UIADD3 UR32, UPT, UPT, UR7, 0x400, URZ ;  /* 0x0000040007209890 */ /* 0x000fe2000fffe0ff */
[----:B------:R-:W-:Y:S06]  /*5170*/  VOTEU.ALL UP1, P4 ;  /* 0x0000000000ff7886 */ /* 0x000fec0002020000 */
[----:B------:R-:W-:Y:S01]  /*5180*/  IMAD.U32 R9, RZ, RZ, UR8 ;  /* 0x00000008ff097e24 */ /* 0x000fe2000f8e00ff */
[----:B------:R-:W-:Y:S01]  /*5190*/  UPRMT UR8, UR37, 0x654, UR33 ;  /* 0x0000065425087896 */ /* 0x000fe20008000021 */
[----:B------:R-:W-:Y:S03]  /*51a0*/  IMAD.U32 R8, RZ, RZ, UR9 ;  /* 0x00000009ff087e24 */ /* 0x000fe6000f8e00ff */
[----:B------:R-:W-:Y:S02]  /*51b0*/  @!P4 R2UR UR15, R9 ;  /* 0x00000000090fc2ca */ /* 0x000fe400000e0000 */
[----:B------:R-:W-:Y:S02]  /*51c0*/  @!P4 R2UR UR14, R8 ;  /* 0x00000000080ec2ca */ /* 0x000fe400000e0000 */
[----:B------:R-:W-:Y:S05]  /*51d0*/  @!P4 IADD3 R8, P0, PT, R30, 0x580, RZ ;  /* 0x000005801e08c810 */ /* 0x000fea0007f1e0ff */
[----:B------:R-:W-:Y:S06]  /*51e0*/  @!P4 IMAD.X R2, RZ, RZ, R31, P0 ;  /* 0x000000ffff02c224 */ /* 0x000fec00000e061f */
[----:B------:R1:W-:Y:S01]  /*51f0*/  @!UP1 UTMALDG.3D [UR32], [UR14], desc[UR10] ;  /* 0x00000a200e0095b4 */ /* 0x0003e20008011000 */
[----:B------:R1:W-:Y:S01]  /*5200*/  @!P4 SYNCS.ARRIVE.TRANS64.RED.A0TR RZ, [UR7+0x100], R0 ;  /* 0x00010000ffffc9a7 */ /* 0x0003e20008300407 */
[----:B------:R-:W-:Y:S01]  /*5210*/  SYNCS.ARRIVE.TRANS64.RED.A1T0 RZ, [UR8], RZ ;  /* 0x000000ffffff79a7 */ /* 0x000fe20008100408 */
[----:B------:R-:W2:Y:S02]  /*5220*/  SYNCS.PHASECHK.TRANS64.TRYWAIT P2, [UR7+0x128], R14 ;  /* 0x0001280eff0075a7 */ /* 0x000ea40008041107 */
[----:B-12---:R-:W-:Y:S05]  /*5230*/  @!P2 BRA `(.L_x_106) ;  /* 0x0000005400bca947 */ /* 0x006fea0003800000 */
.L_x_221:
[----:B------:R-:W-:Y:S01]  /*5240*/  @!P4 R2UR UR8, R2 ;  /* 0x000000000208c2ca */ /* 0x000fe200000e0000 */
[----:B------:R-:W-:Y:S01]  /*5250*/  VOTEU.ALL UP1, P4 ;  /* 0x0000000000ff7886 */ /* 0x000fe20002020000 */
[----:B------:R-:W-:Y:S01]  /*5260*/  @!P4 R2UR UR9, R8 ;  /* 0x000000000809c2ca */ /* 0x000fe200000e0000 */
[----:B-1----:R-:W-:Y:S01]  /*5270*/  @!P4 IMAD.MOV.U32 R0, RZ, RZ, 0x2000 ;  /* 0x00002000ff00c424 */ /* 0x002fe200078e00ff */
[----:B------:R-:W-:Y:S01]  /*5280*/  UMOV UR10, 0x0 ;  /* 0x00000000000a7882 */ /* 0x000fe20000000000 */
[----:B------:R-:W-:Y:S01]  /*5290*/  UMOV UR11, 0x10000000 ;  /* 0x10000000000b7882 */ /* 0x000fe20000000000 */
[----:B------:R-:W-:Y:S02]  /*52a0*/  @!UP1 UIADD3 UR26, UPT, UPT, UR34, 0x20, URZ ;  /* 0x00000020221a9890 */ /* 0x000fe4000fffe0ff */
[----:B------:R-:W-:Y:S01]  /*52b0*/  @!UP1 UIADD3 UR24, UPT, UPT, UR7, 0x2400, URZ ;  /* 0x0000240007189890 */ /* 0x000fe2000fffe0ff */
[----:B------:R-:W-:Y:S01]  /*52c0*/  VOTEU.ALL UP1, P4 ;  /* 0x0000000000ff7886 */ /* 0x000fe20002020000 */
[----:B------:R-:W-:Y:S01]  /*52d0*/  UMOV UR27, UR35 ;  /* 0x00000023001b7c82 */ /* 0x000fe20008000000 */
[----:B------:R-:W-:Y:S02]  /*52e0*/  UMOV UR28, UR36 ;  /* 0x00000024001c7c82 */ /* 0x000fe40008000000 */
        /* <DEDUP_REMOVED lines=12> */
.L_x_223:
[----:B------:R-:W2:Y:S01]  /*53b0*/  LDC.64 R12, c[0x0][0xb18] ;  /* 0x0002c600ff0c7b82 */ /* 0x000ea20000000a00 */
[----:B------:R-:W-:Y:S01]  /*53c0*/  @!P4 R2UR UR8, R2 ;  /* 0x000000000208c2ca */ /* 0x000fe200000e0000 */
[----:B------:R-:W-:Y:S01]  /*53d0*/  VOTEU.ALL UP1, P4 ;  /* 0x0000000000ff7886 */ /* 0x000fe20002020000 */
[----:B------:R-:W-:Y:S01]  /*53e0*/  @!P4 R2UR UR9, R8 ;  /* 0x000000000809c2ca */ /* 0x000fe200000e0000 */
[----:B-1----:R-:W-:Y:S01]  /*53f0*/  @!P4 IMAD.MOV.U32 R0, RZ, RZ, 0x2000 ;  /* 0x00002000ff00c424 */ /* 0x002fe200078e00ff */
[----:B------:R-:W-:Y:S03]  /*5400*/  UMOV UR10, 0x0 ;  /* 0x00000000000a7882 */ /* 0x000fe60000000000 */
[----:B------:R-:W1:Y:S01]  /*5410*/  @!P1 LDC R2, c[0x0][0xb0c] ;  /* 0x0002c300ff029b82 */ /* 0x000e620000000800 */
[----:B------:R-:W-:Y:S01]  /*5420*/  @!UP1 UIADD3 UR18, UPT, UPT, UR34, 0x40, URZ ;  /* 0x0000004022129890 */ /* 0x000fe2000fffe0ff */
[----:B------:R-:W-:Y:S01]  /*5430*/  @P3 SHF.R.U32.HI R26, RZ, 0x10, R21 ;  /* 0x00000010ff1a3819 */ /* 0x000fe20000011615 */
[----:B------:R-:W-:Y:S01]  /*5440*/  @!UP1 UIADD3 UR16, UPT, UPT, UR7, 0x4400, URZ ;  /* 0x0000440007109890 */ /* 0x000fe2000fffe0ff */
[----:B------:R-:W-:Y:S01]  /*5450*/  VIADD R28, R28, 0x1 ;  /* 0x000000011c1c7836 */ /* 0x000fe20000000000 */
[----:B------:R-:W-:Y:S01]  /*5460*/  VOTEU.ALL UP1, P4 ;  /* 0x0000000000ff7886 */ /* 0x000fe20002020000 */
[----:B------:R-:W-:Y:S01]  /*5470*/  UMOV UR11, 0x10000000 ;  /* 0x10000000000b7882 */ /* 0x000fe20000000000 */
[----:B------:R-:W-:Y:S01]  /*5480*/  UMOV UR19, UR35 ;  /* 0x0000002300137c82 */ /* 0x000fe20008000000 */
[----:B------:R-:W-:Y:S01]  /*5490*/  IMAD.U32 R9, RZ, RZ, UR8 ;  /* 0x00000008ff097e24 */ /* 0x000fe2000f8e00ff */
[----:B------:R-:W-:Y:S01]  /*54a0*/  UMOV UR20, UR36 ;  /* 0x0000002400147c82 */ /* 0x000fe20008000000 */
[----:B------:R-:W-:Y:S01]  /*54b0*/  IMAD.U32 R8, RZ, RZ, UR9 ;  /* 0x00000009ff087e24 */ /* 0x000fe2000f8e00ff */
[----:B------:R-:W-:Y:S02]  /*54c0*/  UPRMT UR8, UR37, 0x654, UR17 ;  /* 0x0000065425087896 */ /* 0x000fe40008000011 */
[----:B------:R-:W-:Y:S02]  /*54d0*/  @!P4 R2UR UR15, R9 ;  /* 0x00000000090fc2ca */ /* 0x000fe400000e0000 */
[----:B------:R-:W-:Y:S02]  /*54e0*/  @!P4 R2UR UR14, R8 ;  /* 0x00000000080ec2ca */ /* 0x000fe400000e0000 */
[----:B------:R-:W4:Y:S11]  /*54f0*/  LDC.64 R8, c[0x0][0xb10] ;  /* 0x0002c400ff087b82 */ /* 0x000f360000000a00 */
[----:B------:R1:W-:Y:S01]  /*5500*/  @!UP1 UTMALDG.3D [UR16], [UR14], desc[UR10] ;  /* 0x00000a100e0095b4 */ /* 0x0003e20008011000 */
[----:B------:R5:W-:Y:S01]  /*5510*/  @!P4 SYNCS.ARRIVE.TRANS64.RED.A0TR RZ, [UR7+0x110], R0 ;  /* 0x00011000ffffc9a7 */ /* 0x000be20008300407 */
[C---:B----4-:R-:W-:Y:S01]  /*5520*/  @!P1 IMAD.HI.U32 R8, R11.reuse, R8, RZ ;  /* 0x000000080b089227 */ /* 0x050fe200078e00ff */
[----:B--2---:R-:W-:Y:S02]  /*5530*/  @!P1 ISETP.NE.AND P0, PT, R12, 0x1, PT ;  /* 0x000000010c00980c */ /* 0x004fe40003f05270 */
[----:B-1----:R-:W-:Y:S01]  /*5540*/  @!P1 ISETP.NE.AND P2, PT, R2, 0x1, PT ;  /* 0x000000010200980c */ /* 0x002fe20003f45270 */
[----:B------:R-:W-:Y:S01]  /*5550*/  SYNCS.ARRIVE.TRANS64.RED.A1T0 RZ, [UR8], RZ ;  /* 0x000000ffffff79a7 */ /* 0x000fe20008100408 */
[C---:B------:R-:W-:Y:S01]  /*5560*/  @!P1 IMAD.HI.U32 R13, R10.reuse, R13, RZ ;  /* 0x0000000d0a0d9227 */ /* 0x040fe200078e00ff */
[----:B------:R-:W-:Y:S04]  /*5570*/  @!P1 SHF.R.U32.HI R8, RZ, R9, R8 ;  /* 0x00000009ff089219 */ /* 0x000fe80000011608 */
[----:B------:R-:W-:Y:S01]  /*5580*/  @!P1 SEL R8, R11, R8, !P2 ;  /* 0x000000080b089207 */ /* 0x000fe20005000000 */
[----:B------:R-:W1:Y:S01]  /*5590*/  SYNCS.PHASECHK.TRANS64.TRYWAIT P5, [UR7+0x138], R14 ;  /* 0x0001380eff0075a7 */ /* 0x000e6200080a1107 */
[----:B-----5:R-:W2:Y:S02]  /*55a0*/  @!P1 LDC R0, c[0x0][0xb20] ;  /* 0x0002c800ff009b82 */ /* 0x020ea40000000800 */
[----:B--2---:R-:W-:Y:S04]  /*55b0*/  @!P1 SHF.R.U32.HI R0, RZ, R0, R13 ;  /* 0x00000000ff009219 */ /* 0x004fe8000001160d */
[----:B------:R-:W-:Y:S05]  /*55c0*/  @!P1 SEL R9, R10, R0, !P0 ;  /* 0x000000000a099207 */ /* 0x000fea0004000000 */
[----:B------:R-:W-:Y:S02]  /*55d0*/  @!P1 IMAD.IADD R0, R9, 0x1, -R8 ;  /* 0x0000000109009824 */ /* 0x000fe400078e0a08 */
[----:B------:R-:W-:Y:S02]  /*55e0*/  @!P1 IMAD.IADD R8, R8, 0x1, -R9 ;  /* 0x0000000108089824 */ /* 0x000fe400078e0a09 */
[----:B------:R-:W-:Y:S02]  /*55f0*/  @!P1 IMAD R11, R0, R2, R11 ;  /* 0x00000002000b9224 */ /* 0x000fe400078e020b */
[----:B------:R-:W-:Y:S01]  /*5600*/  @!P1 IMAD R10, R8, R12, R10 ;  /* 0x0000000c080a9224 */ /* 0x000fe200078e020a */
[----:B-1----:R-:W-:Y:S06]  /*5610*/  @!P5 BRA `(.L_x_108) ;  /* 0x0000005000f4d947 */ /* 0x002fec0003800000 */
.L_x_225:
[----:B------:R-:W-:Y:S01]  /*5620*/  @!P4 IADD3 R2, P0, PT, R30, 0x580, RZ ;  /* 0x000005801e02c810 */ /* 0x000fe20007f1e0ff */
[----:B------:R-:W-:Y:S01]  /*5630*/  VOTEU.ALL UP1, P4 ;  /* 0x0000000000ff7886 */ /* 0x000fe20002020000 */
[----:B------:R-:W-:Y:S01]  /*5640*/  UMOV UR18, 0x0 ;  /* 0x0000000000127882 */ /* 0x000fe20000000000 */
[----:B------:R-:W-:Y:S01]  /*5650*/  UMOV UR19, 0x10000000 ;  /* 0x1000000000137882 */ /* 0x000fe20000000000 */
[----:B------:R-:W-:Y:S01]  /*5660*/  @!P4 R2UR UR9, R2 ;  /* 0x000000000209c2ca */ /* 0x000fe200000e0000 */
[----:B-1----:R-:W-:Y:S01]  /*5670*/  @!P4 IMAD.X R0, RZ, RZ, R31, P0 ;  /* 0x000000ffff00c224 */ /* 0x002fe200000e061f */
[----:B------:R-:W-:Y:S01]  /*5680*/  @!UP1 UIADD3 UR10, UPT, UPT, UR34, 0x60, URZ ;  /* 0x00000060220a9890 */ /* 0x000fe2000fffe0ff */
[----:B------:R-:W-:Y:S01]  /*5690*/  ISETP.NE.AND P0, PT, R28, 0x2, PT ;  /* 0x000000021c00780c */ /* 0x000fe20003f05270 */
[----:B------:R-:W-:Y:S01]  /*56a0*/  UMOV UR11, UR35 ;  /* 0x00000023000b7c82 */ /* 0x000fe20008000000 */
[----:B------:R-:W-:Y:S01]  /*56b0*/  UMOV UR12, UR36 ;  /* 0x00000024000c7c82 */ /* 0x000fe20008000000 */
[----:B------:R-:W-:Y:S01]  /*56c0*/  @!P4 R2UR UR8, R0 ;  /* 0x000000000008c2ca */ /* 0x000fe200000e0000 */
[----:B------:R-:W-:Y:S01]  /*56d0*/  IMAD.IADD R15, R10, 0x1, R90 ;  /* 0x000000010a0f7824 */ /* 0x000fe200078e025a */
[----:B------:R-:W-:Y:S01]  /*56e0*/  @P3 R2UR UR36, R26 ;  /* 0x000000001a2432ca */ /* 0x000fe200000e0000 */
[----:B------:R-:W-:Y:S01]  /*56f0*/  IMAD.IADD R14, R11, 0x1, R91 ;  /* 0x000000010b0e7824 */ /* 0x000fe200078e025b */
[----:B------:R-:W-:Y:S02]  /*5700*/  SEL R0, RZ, 0x1, P0 ;  /* 0x00000001ff007807 */ /* 0x000fe40000000000 */
[----:B------:R-:W-:Y:S01]  /*5710*/  LOP3.LUT R29, R29, 0x1, RZ, 0x3c, !PT ;  /* 0x000000011d1d7812 */ /* 0x000fe200078e3cff */
[----:B------:R-:W-:Y:S01]  /*5720*/  IMAD.U32 R8, RZ, RZ, UR9 ;  /* 0x00000009ff087e24 */ /* 0x000fe2000f8e00ff */
[----:B------:R-:W-:Y:S01]  /*5730*/  @!UP1 UIADD3 UR9, UPT, UPT, UR7, 0x118, URZ ;  /* 0x0000011807099890 */ /* 0x000fe2000fffe0ff */
[----:B------:R-:W-:Y:S02]  /*5740*/  LOP3.LUT R27, R27, R0, RZ, 0x3c, !PT ;  /* 0x000000001b1b7212 */ /* 0x000fe400078e3cff */
[----:B------:R-:W-:Y:S02]  /*5750*/  SEL R28, R28, RZ, P0 ;  /* 0x000000ff1c1c7207 */ /* 0x000fe40000000000 */
[----:B------:R-:W-:Y:S01]  /*5760*/  IMAD.U32 R9, RZ, RZ, UR8 ;  /* 0x00000008ff097e24 */ /* 0x000fe2000f8e00ff */
[----:B------:R-:W-:Y:S01]  /*5770*/  @!P4 R2UR UR14, R8 ;  /* 0x00000000080ec2ca */ /* 0x000fe200000e0000 */
[----:B------:R-:W-:Y:S01]  /*5780*/  @!UP1 UIADD3 UR8, UPT, UPT, UR7, 0x6400, URZ ;  /* 0x0000640007089890 */ /* 0x000fe2000fffe0ff */
[----:B------:R-:W-:Y:S02]  /*5790*/  VOTEU.ALL UP1, P4 ;  /* 0x0000000000ff7886 */ /* 0x000fe40002020000 */
[----:B------:R-:W-:Y:S11]  /*57a0*/  @!P4 R2UR UR15, R9 ;  /* 0x00000000090fc2ca */ /* 0x000ff600000e0000 */
[----:B------:R-:W-:Y:S02]  /*57b0*/  @!UPT UIADD3 URZ, UPT, UPT, URZ, URZ, URZ ;  /* 0x000000fffffff290 */ /* 0x000fe4000fffe0ff */
[----:B------:R2:W-:Y:S01]  /*57c0*/  @!UP1 UTMALDG.3D [UR8], [UR14], desc[UR18] ;  /* 0x000012080e0095b4 */ /* 0x0005e20008011000 */
[----:B------:R2:W-:Y:S01]  /*57d0*/  @!P4 SYNCS.ARRIVE.TRANS64.RED.A0TR RZ, [UR7+0x118], R25 ;  /* 0x00011819ffffc9a7 */ /* 0x0005e20008300407 */
[----:B------:R-:W-:Y:S01]  /*57e0*/  UPLOP3.LUT UP1, UPT, UPT, UPT, UPT, 0x80, 0x8 ;  /* 0x000000000008789c */ /* 0x000fe20003f2f070 */
[----:B------:R-:W-:Y:S01]  /*57f0*/  SYNCS.ARRIVE.TRANS64.RED.A1T0 RZ, [UR13], RZ ;  /* 0x000000ffffff79a7 */ /* 0x000fe2000810040d */
[----:B------:R-:W-:Y:S09]  /*5800*/  @P3 BRA `(.L_x_109) ;  /* 0xfffffff000a03947 */ /* 0x000ff2000383ffff */
[----:B------:R-:W-:-:S04]  /*5810*/  SHF.L.U32 R2, R29, 0x1f, RZ ;  /* 0x0000001f1d027819 */ /* 0x000fc800000006ff */
[----:B------:R-:W1:Y:S02]  /*5820*/  SYNCS.PHASECHK.TRANS64.TRYWAIT P0, [UR7+0x120], R2 ;  /* 0x00012002ff0075a7 */ /* 0x000e640008001107 */
[----:B-1----:R-:W-:Y:S05]  /*5830*/  @!P0 BRA `(.L_x_110) ;  /* 0x0000005000848947 */ /* 0x002fea0003800000 */
.L_x_227:
[----:B------:R-:W4:Y:S02]  /*5840*/  SYNCS.PHASECHK.TRANS64.TRYWAIT P0, [UR7+0x128], R2 ;  /* 0x00012802ff0075a7 */ /* 0x000f240008001107 */
[----:B----4-:R-:W-:Y:S05]  /*5850*/  @!P0 BRA `(.L_x_111) ;  /* 0x0000005000948947 */ /* 0x010fea0003800000 */
.L_x_229:
[----:B------:R-:W4:Y:S02]  /*5860*/  SYNCS.PHASECHK.TRANS64.TRYWAIT P0, [UR7+0x130], R2 ;  /* 0x00013002ff0075a7 */ /* 0x000f240008001107 */
[----:B----4-:R-:W-:Y:S05]  /*5870*/  @!P0 BRA `(.L_x_112) ;  /* 0x0000005000a48947 */ /* 0x010fea0003800000 */
.L_x_231:
[----:B-1----:R-:W-:-:S07]  /*5880*/  MOV R0, UR7 ;  /* 0x0000000700007c02 */ /* 0x002fce0008000f00 */
.L_x_113:
[----:B-1----:R-:W-:-:S04]  /*5890*/  SHF.L.U32 R2, R29, 0x1f, RZ ;  /* 0x0000001f1d027819 */ /* 0x002fc800000006ff */
[----:B------:R1:W4:Y:S03]  /*58a0*/  SYNCS.PHASECHK.TRANS64.TRYWAIT P0, [R0+URZ+0x138], R2 ;  /* 0x00013802000075a7 */ /* 0x00032600080011ff */
[----:B----4-:R-:W-:Y:S05]  /*58b0*/  @!P0 NANOSLEEP.SYNCS 0x989680 ;  /* 0x009896800000895d */ /* 0x010fea0003900000 */
[----:B------:R-:W4:Y:S02]  /*58c0*/  @!P0 SYNCS.PHASECHK.TRANS64 P0, [R0+URZ+0x138], R2 ;  /* 0x00013802000085a7 */ /* 0x000f2400080010ff */
[----:B--2-4-:R-:W-:Y:S05]  /*58d0*/  @P0 EXIT ;  /* 0x000000000000094d */ /* 0x014fea0003800000 */
[----:B------:R-:W-:Y:S05]  /*58e0*/  BRA `(.L_x_113) ;  /* 0xfffffffc00e87947 */ /* 0x000fea000383ffff */
.L_x_98:
[----:B------:R-:W-:-:S06]  /*58f0*/  UISETP.GE.AND UP1, UPT, UR10, 0x4, UPT ;  /* 0x000000040a00788c */ /* 0x000fcc000bf26270 */
[----:B------:R-:W-:-:S13]  /*5900*/  PLOP3.LUT P0, PT, PT, PT, UP1, 0x80, 0x8 ;  /* 0x000000000008781c */ /* 0x000fda0003f0f018 */
[----:B------:R-:W-:Y:S05]  /*5910*/  @!P0 EXIT ;  /* 0x000000000000894d */ /* 0x000fea0003800000 */
[----:B------:R-:W-:Y:S01]  /*5920*/  BAR.SYNC.DEFER_BLOCKING 0x6, 0xa0 ;  /* 0x0182800000007b1d */ /* 0x000fe20000010000 */
[C---:B------:R-:W-:Y:S01]  /*5930*/  IMAD.SHL.U32 R2, R105.reuse, 0x20, RZ ;  /* 0x0000002069027824 */ /* 0x040fe200078e00ff */
[C---:B------:R-:W-:Y:S01]  /*5940*/  SHF.L.U32 R46, R105.reuse, 0x10, RZ ;  /* 0x00000010692e7819 */ /* 0x040fe200000006ff */
[C---:B------:R-:W-:Y:S01]  /*5950*/  IMAD.SHL.U32 R104, R105.reuse, 0x4, RZ ;  /* 0x0000000469687824 */ /* 0x040fe200078e00ff */
[C---:B------:R-:W-:Y:S01]  /*5960*/  LOP3.LUT R106, R105.reuse, 0x60, RZ, 0xc0, !PT ;  /* 0x00000060696a7812 */ /* 0x040fe200078ec0ff */
[----:B------:R-:W-:Y:S01]  /*5970*/  HFMA2 R101, -RZ, RZ, 0, 5.9604644775390625e-08 ;  /* 0x00000001ff657431 */ /* 0x000fe200000001ff */
[----:B------:R-:W-:Y:S02]  /*5980*/  UMOV UR48, 0x400 ;  /* 0x0000040000307882 */ /* 0x000fe40000000000 */
[----:B------:R-:W1:Y:S01]  /*5990*/  LDC R95, c[0x0][0x370] ;  /* 0x0000dc00ff5f7b82 */ /* 0x000e620000000800 */
[----:B------:R-:W-:Y:S01]  /*59a0*/  ULEA UR48, UR37, UR48, 0x18 ;  /* 0x0000003025307291 */ /* 0x000fe2000f8ec0ff */
[----:B------:R-:W-:Y:S01]  /*59b0*/  LOP3.LUT R3, R2, 0xc0, RZ, 0xc0, !PT ;  /* 0x000000c002037812 */ /* 0x000fe200078ec0ff */
[----:B------:R-:W-:Y:S01]  /*59c0*/  HFMA2 R99, -RZ, RZ, 0, 0 ;  /* 0x00000000ff637431 */ /* 0x000fe200000001ff */
[----:B------:R-:W-:Y:S01]  /*59d0*/  LOP3.LUT R103, R105, 0x2, RZ, 0xc0, !PT ;  /* 0x0000000269677812 */ /* 0x000fe200078ec0ff */
[----:B------:R-:W-:Y:S01]  /*59e0*/  UIADD3 UR4, UPT, UPT, UR48, 0x400, URZ ;  /* 0x0000040030047890 */ /* 0x000fe2000fffe0ff */
[----:B------:R-:W-:Y:S01]  /*59f0*/  LOP3.LUT R104, R3, 0x18, R104, 0xf8, !PT ;  /* 0x0000001803687812 */ /* 0x000fe200078ef868 */
[----:B------:R-:W-:Y:S01]  /*5a00*/  IMAD.MOV.U32 R45, RZ, RZ, RZ ;  /* 0x000000ffff2d7224 */ /* 0x000fe200078e00ff */
[----:B------:R-:W2:Y:S01]  /*5a10*/  LDC R42, c[0x0][0xb0c] ;  /* 0x0002c300ff2a7b82 */ /* 0x000ea20000000800 */
[----:B------:R-:W-:Y:S01]  /*5a20*/  LOP3.LUT R46, R46, 0x600000, RZ, 0xc0, !PT ;  /* 0x006000002e2e7812 */ /* 0x000fe200078ec0ff */
[----:B------:R-:W-:Y:S01]  /*5a30*/  IMAD.MOV.U32 R109, RZ, RZ, RZ ;  /* 0x000000ffff6d7224 */ /* 0x000fe200078e00ff */
[----:B------:R-:W-:Y:S01]  /*5a40*/  LOP3.LUT R104, R104, 0xf20, R2, 0xf8, !PT ;  /* 0x00000f2068687812 */ /* 0x000fe200078ef802 */
[----:B------:R-:W-:Y:S01]  /*5a50*/  IMAD.U32 R97, RZ, RZ, UR4 ;  /* 0x00000004ff617e24 */ /* 0x000fe2000f8e00ff */
[----:B------:R-:W-:Y:S01]  /*5a60*/  LOP3.LUT R105, R105, 0x4, RZ, 0xc0, !PT ;  /* 0x0000000469697812 */ /* 0x000fe200078ec0ff */
[----:B------:R-:W3:Y:S01]  /*5a70*/  LDCU.64 UR52, c[0x0][0x348] ;  /* 0x00006900ff3477ac */ /* 0x000ee20008000a00 */
[----:B------:R-:W-:Y:S01]  /*5a80*/  MOV R100, RZ ;  /* 0x000000ff00647202 */ /* 0x000fe20000000f00 */
[----:B------:R-:W4:Y:S01]  /*5a90*/  LDC R93, c[0x0][0xb20] ;  /* 0x0002c800ff5d7b82 */ /* 0x000f220000000800 */
[----:B------:R-:W3:Y:S01]  /*5aa0*/  LDS R0, [UR48+0x200] ;  /* 0x00020030ff007984 */ /* 0x000ee20008000800 */
[----:B------:R-:W-:Y:S01]  /*5ab0*/  IMAD R104, R104, 0x2, R97 ;  /* 0x0000000268687824 */ /* 0x000fe200078e0261 */
[----:B------:R-:W1:Y:S03]  /*5ac0*/  LDCU.64 UR38, c[0x0][0x888] ;  /* 0x00011100ff2677ac */ /* 0x000e660008000a00 */
[--C-:B------:R-:W-:Y:S01]  /*5ad0*/  IMAD R103, R103, -0x10, R104.reuse ;  /* 0xfffffff067677824 */ /* 0x100fe200078e0268 */
[----:B------:R-:W1:Y:S01]  /*5ae0*/  LDCU.64 UR44, c[0x0][0x890] ;  /* 0x00011200ff2c77ac */ /* 0x000e620008000a00 */
[----:B------:R-:W1:Y:S01]  /*5af0*/  LDC R41, c[0x0][0xb30] ;  /* 0x0002cc00ff297b82 */ /* 0x000e620000000800 */
[----:B------:R-:W-:Y:S01]  /*5b00*/  IMAD R102, R105, -0x10, R104 ;  /* 0xfffffff069667824 */ /* 0x000fe200078e0268 */
[----:B------:R-:W-:Y:S01]  /*5b10*/  UMOV UR49, URZ ;  /* 0x000000ff00317c82 */ /* 0x000fe20008000000 */
[----:B------:R-:W-:-:S05]  /*5b20*/  UMOV UR51, URZ ;  /* 0x000000ff00337c82 */ /* 0x000fca0008000000 */
[----:B------:R-:W1:Y:S08]  /*5b30*/  LDC.64 R88, c[0x0][0xb10] ;  /* 0x0002c400ff587b82 */ /* 0x000e700000000a00 */
[----:B------:R-:W1:Y:S08]  /*5b40*/  LDC.64 R38, c[0x0][0xb18] ;  /* 0x0002c600ff267b82 */ /* 0x000e700000000a00 */
[----:B------:R-:W1:Y:S08]  /*5b50*/  LDC.64 R36, c[0x0][0xb28] ;  /* 0x0002ca00ff247b82 */ /* 0x000e700000000a00 */
[----:B------:R-:W1:Y:S01]  /*5b60*/  LDC.64 R86, c[0x0][0x8b0] ;  /* 0x00022c00ff567b82 */ /* 0x000e620000000a00 */
[----:B---3--:R-:W-:-:S07]  /*5b70*/  IMAD.IADD R46, R0, 0x1, R46 ;  /* 0x00000001002e7824 */ /* 0x008fce00078e022e */
[----:B------:R-:W3:Y:S08]  /*5b80*/  LDC.64 R84, c[0x0][0x8a8] ;  /* 0x00022a00ff547b82 */ /* 0x000ef00000000a00 */
[----:B--2-4-:R-:W1:Y:S02]  /*5b90*/  LDC R94, c[0x0][0x374] ;  /* 0x0000dd00ff5e7b82 */ /* 0x014e640000000800 */
.L_x_157:
[----:B------:R-:W-:Y:S02]  /*5ba0*/  LEA R0, R109, UR48, 0x3 ;  /* 0x000000306d007c11 */ /* 0x000fe4000f8e18ff */
[----:B------:R-:W-:Y:S02]  /*5bb0*/  SHF.L.U32 R2, R99, 0x1f, RZ ;  /* 0x0000001f63027819 */ /* 0x000fe400000006ff */
[----:B-1----:R-:W-:Y:S02]  /*5bc0*/  LEA R16, R109, UR48, 0x4 ;  /* 0x000000306d107c11 */ /* 0x002fe4000f8e20ff */
[----:B------:R-:W2:Y:S02]  /*5bd0*/  SYNCS.PHASECHK.TRANS64.TRYWAIT P0, [R0+URZ+0x150], R2 ;  /* 0x00015002000075a7 */ /* 0x000ea400080011ff */
[----:B--23--:R-:W-:Y:S05]  /*5be0*/  @!P0 BRA `(.L_x_114) ;  /* 0x0000004c00e08947 */ /* 0x00cfea0003800000 */
.L_x_232:
[----:B------:R-:W4:Y:S01]  /*5bf0*/  LDC.64 R10, c[0x0][0xb10] ;  /* 0x0002c400ff0a7b82 */ /* 0x000f220000000a00 */
[----:B------:R-:W3:Y:S01]  /*5c00*/  LDS.128 R16, [R16+0x1e0] ;  /* 0x0001e00010107984 */ /* 0x000ee20000000c00 */
[----:B-1----:R-:W-:Y:S01]  /*5c10*/  ISETP.NE.AND P1, PT, R41, 0x1, PT ;  /* 0x000000012900780c */ /* 0x002fe20003f25270 */
[----:B--2---:R-:W-:Y:S01]  /*5c20*/  VIADD R0, R0, 0x160 ;  /* 0x0000016000007836 */ /* 0x004fe20000000000 */
[----:B------:R-:W-:Y:S04]  /*5c30*/  ISETP.GE.AND P0, PT, R40, 0x1, PT ;  /* 0x000000012800780c */ /* 0x000fe80003f06270 */
[----:B------:R-:W1:Y:S01]  /*5c40*/  LDC.64 R8, c[0x0][0xb18] ;  /* 0x0002c600ff087b82 */ /* 0x000e620000000a00 */
[----:B------:R-:W-:Y:S01]  /*5c50*/  PRMT R0, RZ, 0x654, R0 ;  /* 0x00000654ff007816 */ /* 0x000fe20000000000 */
[----:B------:R-:W-:Y:S01]  /*5c60*/  @!PT LDS RZ, [RZ] ;  /* 0x00000000fffff984 */ /* 0x000fe20000000800 */
[----:B------:R-:W-:Y:S01]  /*5c70*/  @!PT LDS RZ, [RZ] ;  /* 0x00000000fffff984 */ /* 0x000fe20000000800 */
[----:B------:R-:W-:Y:S01]  /*5c80*/  @!PT LDS RZ, [RZ] ;  /* 0x00000000fffff984 */ /* 0x000fe20000000800 */
[----:B------:R-:W-:Y:S01]  /*5c90*/  @!PT LDS RZ, [RZ] ;  /* 0x00000000fffff984 */ /* 0x000fe20000000800 */
[----:B------:R2:W-:Y:S06]  /*5ca0*/  MEMBAR.ALL.CTA ;  /* 0x0000000000007992 */ /* 0x0005ec0000008000 */
[----:B--2---:R-:W2:Y:S01]  /*5cb0*/  FENCE.VIEW.ASYNC.S ;  /* 0x00000000000073c6 */ /* 0x004ea20000000000 */
[----:B------:R-:W1:Y:S08]  /*5cc0*/  @!P1 LDC R12, c[0x0][0xb20] ;  /* 0x0002c800ff0c9b82 */ /* 0x000e700000000800 */
[----:B------:R-:W1:Y:S01]  /*5cd0*/  @!P1 LDC R7, c[0x0][0xb0c] ;  /* 0x0002c300ff079b82 */ /* 0x000e620000000800 */
[----:B--2---:R2:W-:Y:S01]  /*5ce0*/  SYNCS.ARRIVE.TRANS64.RED.A1T0 RZ, [R0+URZ], RZ ;  /* 0x000000ff00ff79a7 */ /* 0x0045e200081004ff */
[----:B---3--:R-:W-:Y:S04]  /*5cf0*/  LOP3.LUT P4, RZ, R18, 0x1, RZ, 0xc0, !PT ;  /* 0x0000000112ff7812 */ /* 0x008fe8000788c0ff */
[----:B------:R-:W-:Y:S09]  /*5d00*/  P2R R107, PR, RZ, 0x10 ;  /* 0x00000010ff6b7803 */ /* 0x000ff20000000000 */
[----:B------:R-:W-:Y:S02]  /*5d10*/  @P4 MOV R44, R16 ;  /* 0x00000010002c4202 */ /* 0x000fe40000000f00 */
[----:B------:R-:W-:Y:S01]  /*5d20*/  @P4 LOP3.LUT R43, R17, 0xffff, RZ, 0xc0, !PT ;  /* 0x0000ffff112b4812 */ /* 0x000fe200078ec0ff */
[----:B--2-4-:R-:W-:Y:S06]  /*5d30*/  @!P0 BRA `(.L_x_115) ;  /* 0x0000000000a48947 */ /* 0x014fec0003800000 */
[----:B------:R-:W-:Y:S01]  /*5d40*/  IMAD.HI.U32 R0, R94, R39, RZ ;  /* 0x000000275e007227 */ /* 0x000fe200078e00ff */
[----:B------:R-:W-:Y:S02]  /*5d50*/  ISETP.NE.AND P0, PT, R38, 0x1, PT ;  /* 0x000000012600780c */ /* 0x000fe40003f05270 */
[----:B------:R-:W-:Y:S01]  /*5d60*/  ISETP.NE.AND P2, PT, R40, 0x1, PT ;  /* 0x000000012800780c */ /* 0x000fe20003f45270 */
[----:B------:R-:W-:Y:S01]  /*5d70*/  IMAD.HI.U32 R4, R95, R88, RZ ;  /* 0x000000585f047227 */ /* 0x000fe200078e00ff */
[----:B------:R-:W-:Y:S02]  /*5d80*/  SHF.R.U32.HI R0, RZ, R93, R0 ;  /* 0x0000005dff007219 */ /* 0x000fe40000011600 */
[----:B------:R-:W-:Y:S01]  /*5d90*/  ISETP.NE.AND P3, PT, R42, 0x1, PT ;  /* 0x000000012a00780c */ /* 0x000fe20003f65270 */
[----:B------:R-:W-:Y:S01]  /*5da0*/  IMAD.HI.U32 R6, R43, R39, RZ ;  /* 0x000000272b067227 */ /* 0x000fe200078e00ff */
[-C--:B------:R-:W-:Y:S02]  /*5db0*/  SHF.R.U32.HI R4, RZ, R89.reuse, R4 ;  /* 0x00000059ff047219 */ /* 0x080fe40000011604 */
[----:B------:R-:W-:Y:S01]  /*5dc0*/  SEL R0, R94, R0, !P0 ;  /* 0x000000005e007207 */ /* 0x000fe20004000000 */
[----:B------:R-:W-:Y:S01]  /*5dd0*/  IMAD.HI.U32 R5, R44, R88, RZ ;  /* 0x000000582c057227 */ /* 0x000fe200078e00ff */
[----:B------:R-:W-:Y:S03]  /*5de0*/  SEL R4, R95, R4, !P3 ;  /* 0x000000045f047207 */ /* 0x000fe60005800000 */
[-C--:B------:R-:W-:Y:S01]  /*5df0*/  IMAD.HI.U32 R3, R0, R36.reuse, RZ ;  /* 0x0000002400037227 */ /* 0x080fe200078e00ff */
[----:B------:R-:W-:Y:S03]  /*5e00*/  SHF.R.U32.HI R5, RZ, R89, R5 ;  /* 0x00000059ff057219 */ /* 0x000fe60000011605 */
[----:B------:R-:W-:Y:S01]  /*5e10*/  IMAD.HI.U32 R2, R4, R36, RZ ;  /* 0x0000002404027227 */ /* 0x000fe200078e00ff */
[----:B------:R-:W-:Y:S02]  /*5e20*/  @P2 SHF.R.U32.HI R0, RZ, R37, R3 ;  /* 0x00000025ff002219 */ /* 0x000fe40000011603 */
[----:B------:R-:W-:Y:S02]  /*5e30*/  SHF.R.U32.HI R3, RZ, R93, R6 ;  /* 0x0000005dff037219 */ /* 0x000fe40000011606 */
[----:B------:R-:W-:Y:S01]  /*5e40*/  @P2 SHF.R.U32.HI R4, RZ, R37, R2 ;  /* 0x00000025ff042219 */ /* 0x000fe20000011602 */
[----:B------:R-:W-:Y:S01]  /*5e50*/  IMAD R0, R40, R0, RZ ;  /* 0x0000000028007224 */ /* 0x000fe200078e02ff */
[----:B------:R-:W-:Y:S02]  /*5e60*/  SEL R3, R43, R3, !P0 ;  /* 0x000000032b037207 */ /* 0x000fe40004000000 */
[----:B------:R-:W-:Y:S01]  /*5e70*/  SEL R2, R44, R5, !P3 ;  /* 0x000000052c027207 */ /* 0x000fe20005800000 */
[----:B------:R-:W-:Y:S01]  /*5e80*/  IMAD R5, R40, R4, RZ ;  /* 0x0000000428057224 */ /* 0x000fe200078e02ff */
[C---:B------:R-:W-:Y:S01]  /*5e90*/  ISETP.GE.AND P0, PT, R3.reuse, R0, PT ;  /* 0x000000000300720c */ /* 0x040fe20003f06270 */
[C---:B------:R-:W-:Y:S03]  /*5ea0*/  IMAD.HI.U32 R0, R3.reuse, R36, RZ ;  /* 0x0000002403007227 */ /* 0x040fe600078e00ff */
[C---:B------:R-:W-:Y:S02]  /*5eb0*/  ISETP.GE.OR P0, PT, R2.reuse, R5, P0 ;  /* 0x000000050200720c */ /* 0x040fe40000706670 */
[----:B------:R-:W-:Y:S04]  /*5ec0*/  SHF.R.U32.HI R0, RZ, R37, R0 ;  /* 0x00000025ff007219 */ /* 0x000fe80000011600 */
[C---:B------:R-:W-:Y:S05]  /*5ed0*/  SEL R6, R3.reuse, R0, !P2 ;  /* 0x0000000003067207 */ /* 0x040fea0005000000 */
        /* <DEDUP_REMOVED lines=14> */
[----:B------:R-:W-:Y:S07]  /*5fc0*/  IMAD R43, R3, R38, R43 ;  /* 0x00000026032b7224 */ /* 0x000fee00078e022b */
.L_x_115:
[----:B-1----:R-:W-:Y:S01]  /*5fd0*/  @!P1 ISETP.NE.AND P0, PT, R8, 0x1, PT ;  /* 0x000000010800980c */ /* 0x002fe20003f05270 */
[----:B------:R-:W-:Y:S01]  /*5fe0*/  @!P1 IMAD.HI.U32 R2, R43, R9, RZ ;  /* 0x000000092b029227 */ /* 0x000fe200078e00ff */
[----:B------:R-:W-:Y:S01]  /*5ff0*/  R2UR UR42, R14 ;  /* 0x000000000e2a72ca */ /* 0x000fe200000e0000 */
[----:B------:R-:W-:Y:S01]  /*6000*/  BSSY.RECONVERGENT B6, `(.L_x_116) ;  /* 0x0000031000067945 */ /* 0x000fe20003800200 */
[----:B------:R-:W-:Y:S01]  /*6010*/  R2UR UR41, R15 ;  /* 0x000000000f2972ca */ /* 0x000fe200000e0000 */
[C---:B------:R-:W-:Y:S01]  /*6020*/  @!P1 IMAD.HI.U32 R0, R44.reuse, R10, RZ ;  /* 0x0000000a2c009227 */ /* 0x040fe200078e00ff */
[----:B------:R-:W-:Y:S02]  /*6030*/  @!P1 SHF.R.U32.HI R2, RZ, R12, R2 ;  /* 0x0000000cff029219 */ /* 0x000fe40000011602 */
[----:B------:R-:W-:Y:S01]  /*6040*/  @!P1 ISETP.NE.AND P2, PT, R7, 0x1, PT ;  /* 0x000000010700980c */ /* 0x000fe20003f45270 */
[----:B------:R-:W-:Y:S01]  /*6050*/  VIADD R109, R109, 0x1 ;  /* 0x000000016d6d7836 */ /* 0x000fe20000000000 */
[----:B------:R-:W-:Y:S02]  /*6060*/  @!P1 SEL R2, R43, R2, !P0 ;  /* 0x000000022b029207 */ /* 0x000fe40004000000 */
[----:B------:R-:W-:Y:S02]  /*6070*/  @!P1 SHF.R.U32.HI R0, RZ, R11, R0 ;  /* 0x0000000bff009219 */ /* 0x000fe40000011600 */
[----:B------:R-:W-:Y:S01]  /*6080*/  LOP3.LUT P0, RZ, R97, 0x1b0, RZ, 0xc0, !PT ;  /* 0x000001b061ff7812 */ /* 0x000fe2000780c0ff */
[----:B------:R-:W-:Y:S01]  /*6090*/  USHF.L.U32 UR42, UR42, 0x7, URZ ;  /* 0x000000072a2a7899 */ /* 0x000fe200080006ff */
[----:B------:R-:W-:Y:S01]  /*60a0*/  @!P1 SEL R3, R44, R0, !P2 ;  /* 0x000000002c039207 */ /* 0x000fe20005000000 */
[----:B------:R-:W-:Y:S01]  /*60b0*/  USHF.L.U32 UR41, UR41, 0x7, URZ ;  /* 0x0000000729297899 */ /* 0x000fe200080006ff */
[----:B------:R-:W-:Y:S03]  /*60c0*/  @P4 SHF.R.U32.HI R98, RZ, 0x10, R17 ;  /* 0x00000010ff624819 */ /* 0x000fe60000011611 */
[----:B------:R-:W-:Y:S02]  /*60d0*/  @!P1 IMAD.IADD R0, R2, 0x1, -R3 ;  /* 0x0000000102009824 */ /* 0x000fe400078e0a03 */
[----:B------:R-:W-:Y:S02]  /*60e0*/  @!P1 IMAD.IADD R2, R3, 0x1, -R2 ;  /* 0x0000000103029824 */ /* 0x000fe400078e0a02 */
[----:B------:R-:W-:Y:S02]  /*60f0*/  @!P1 IMAD R44, R0, R7, R44 ;  /* 0x00000007002c9224 */ /* 0x000fe400078e022c */
[----:B------:R-:W-:Y:S01]  /*6100*/  @!P1 IMAD R43, R2, R8, R43 ;  /* 0x00000008022b9224 */ /* 0x000fe200078e022b */
[----:B------:R-:W-:Y:S06]  /*6110*/  @!P0 BRA `(.L_x_117) ;  /* 0x00000000007c8947 */ /* 0x000fec0003800000 */
[----:B------:R-:W1:Y:S01]  /*6120*/  LDCU.64 UR8, c[0x4][0x80] ;  /* 0x01001000ff0877ac */ /* 0x000e620008000a00 */
[----:B------:R-:W-:Y:S01]  /*6130*/  MOV R2, 0x0 ;  /* 0x0000000000027802 */ /* 0x000fe20000000f00 */
[----:B------:R-:W-:Y:S02]  /*6140*/  HFMA2 R12, -RZ, RZ, 0, 5.9604644775390625e-08 ;  /* 0x00000001ff0c7431 */ /* 0x000fe400000001ff */
[----:B------:R-:W-:Y:S01]  /*6150*/  IMAD.MOV.U32 R8, RZ, RZ, 0x70 ;  /* 0x00000070ff087424 */ /* 0x000fe200078e00ff */
[----:B------:R2:W3:Y:S01]  /*6160*/  LDC.64 R14, c[0x4][R2] ;  /* 0x01000000020e7b82 */ /* 0x0004e20000000a00 */
[----:B------:R-:W4:Y:S01]  /*6170*/  LDCU.64 UR6, c[0x4][0x88] ;  /* 0x01001100ff0677ac */ /* 0x000f220008000a00 */
[----:B------:R-:W-:Y:S01]  /*6180*/  IMAD.MOV.U32 R13, RZ, RZ, RZ ;  /* 0x000000ffff0d7224 */ /* 0x000fe200078e00ff */
[----:B------:R-:W2:Y:S01]  /*6190*/  LDCU.64 UR4, c[0x4][0x8] ;  /* 0x01000100ff0477ac */ /* 0x000ea20008000a00 */
[----:B-1----:R-:W-:Y:S01]  /*61a0*/  MOV R5, UR9 ;  /* 0x0000000900057c02 */ /* 0x002fe20008000f00 */
[----:B------:R-:W-:Y:S01]  /*61b0*/  IMAD.U32 R4, RZ, RZ, UR8 ;  /* 0x00000008ff047e24 */ /* 0x000fe2000f8e00ff */
[----:B----4-:R-:W-:Y:S01]  /*61c0*/  MOV R7, UR7 ;  /* 0x0000000700077c02 */ /* 0x010fe20008000f00 */
[----:B------:R-:W-:Y:S01]  /*61d0*/  IMAD.U32 R6, RZ, RZ, UR6 ;  /* 0x00000006ff067e24 */ /* 0x000fe2000f8e00ff */
[----:B--2---:R-:W-:Y:S01]  /*61e0*/  MOV R11, UR5 ;  /* 0x00000005000b7c02 */ /* 0x004fe20008000f00 */
[----:B------:R-:W-:Y:S02]  /*61f0*/  IMAD.U32 R10, RZ, RZ, UR4 ;  /* 0x00000004ff0a7e24 */ /* 0x000fe4000f8e00ff */
[----:B------:R-:W-:Y:S07]  /*6200*/  LEPC R20, `(.L_x_118) ;  /* 0x000000001014794e */ /* 0x000fee0000000000 */
[----:B---3-5:R-:W-:Y:S05]  /*6210*/  CALL.ABS.NOINC R14 ;  /* 0x000000000e007343 */ /* 0x028fea0003c00000 */
.L_x_118:
[----:B------:R-:W1:Y:S01]  /*6220*/  LDCU.64 UR8, c[0x4][0x80] ;  /* 0x01001000ff0877ac */ /* 0x000e620008000a00 */
[----:B------:R-:W2:Y:S01]  /*6230*/  LDC.64 R2, c[0x4][R2] ;  /* 0x0100000002027b82 */ /* 0x000ea20000000a00 */
[----:B------:R-:W-:Y:S02]  /*6240*/  HFMA2 R12, -RZ, RZ, 0, 5.9604644775390625e-08 ;  /* 0x00000001ff0c7431 */ /* 0x000fe400000001ff */
[----:B------:R-:W-:Y:S02]  /*6250*/  IMAD.MOV.U32 R8, RZ, RZ, 0x70 ;  /* 0x00000070ff087424 */ /* 0x000fe400078e00ff */
[----:B------:R-:W-:Y:S01]  /*6260*/  IMAD.MOV.U32 R13, RZ, RZ, RZ ;  /* 0x000000ffff0d7224 */ /* 0x000fe200078e00ff */
[----:B------:R-:W3:Y:S01]  /*6270*/  LDCU.64 UR6, c[0x4][0x88] ;  /* 0x01001100ff0677ac */ /* 0x000ee20008000a00 */
[----:B------:R-:W4:Y:S01]  /*6280*/  LDCU.64 UR4, c[0x4][0x8] ;  /* 0x01000100ff0477ac */ /* 0x000f220008000a00 */
[----:B-1----:R-:W-:Y:S02]  /*6290*/  MOV R4, UR8 ;  /* 0x0000000800047c02 */ /* 0x002fe40008000f00 */
[----:B------:R-:W-:Y:S02]  /*62a0*/  MOV R5, UR9 ;  /* 0x0000000900057c02 */ /* 0x000fe40008000f00 */
[----:B---3--:R-:W-:Y:S01]  /*62b0*/  MOV R7, UR7 ;  /* 0x0000000700077c02 */ /* 0x008fe20008000f00 */
[----:B------:R-:W-:Y:S01]  /*62c0*/  IMAD.U32 R6, RZ, RZ, UR6 ;  /* 0x00000006ff067e24 */ /* 0x000fe2000f8e00ff */
[----:B----4-:R-:W-:Y:S01]  /*62d0*/  MOV R11, UR5 ;  /* 0x00000005000b7c02 */ /* 0x010fe20008000f00 */
[----:B------:R-:W-:Y:S02]  /*62e0*/  IMAD.U32 R10, RZ, RZ, UR4 ;  /* 0x00000004ff0a7e24 */ /* 0x000fe4000f8e00ff */
[----:B------:R-:W-:Y:S07]  /*62f0*/  LEPC R20, `(.L_x_117) ;  /* 0x000000001014794e */ /* 0x000fee0000000000 */
[----:B--2---:R-:W-:Y:S05]  /*6300*/  CALL.ABS.NOINC R2 ;  /* 0x0000000002007343 */ /* 0x004fea0003c00000 */
.L_x_117:
[----:B------:R-:W-:Y:S05]  /*6310*/  BSYNC.RECONVERGENT B6 ;  /* 0x0000000000067941 */ /* 0x000fea0003800200 */
.L_x_116:
[----:B------:R-:W-:Y:S01]  /*6320*/  ISETP.NE.U32.AND P4, PT, R86, RZ, PT ;  /* 0x000000ff5600720c */ /* 0x000fe20003f85070 */
[----:B------:R-:W-:Y:S01]  /*6330*/  UISETP.NE.AND UP2, UPT, UR50, URZ, UPT ;  /* 0x000000ff3200728c */ /* 0x000fe2000bf45270 */
[----:B------:R-:W-:Y:S01]  /*6340*/  ISETP.NE.U32.AND P2, PT, RZ, UR38, PT ;  /* 0x00000026ff007c0c */ /* 0x000fe2000bf45070 */
[----:B------:R-:W-:Y:S01]  /*6350*/  UISETP.NE.U32.AND UP1, UPT, UR44, URZ, UPT ;  /* 0x000000ff2c00728c */ /* 0x000fe2000bf25070 */
[----:B------:R-:W-:Y:S01]  /*6360*/  ISETP.NE.AND.EX P4, PT, R87, RZ, PT, P4 ;  /* 0x000000ff5700720c */ /* 0x000fe20003f85340 */
[----:B------:R-:W-:Y:S01]  /*6370*/  UPLOP3.LUT UP0, UPT, UPT, UPT, UPT, 0x40, 0x4 ;  /* 0x000000000004789c */ /* 0x000fe20003f0e870 */
[----:B------:R-:W-:Y:S01]  /*6380*/  ISETP.NE.AND.EX P2, PT, RZ, UR39, PT, P2 ;  /* 0x00000027ff007c0c */ /* 0x000fe2000bf45320 */
[----:B------:R-:W-:Y:S01]  /*6390*/  UISETP.NE.AND.EX UP1, UPT, UR45, URZ, UPT, UP1 ;  /* 0x000000ff2d00728c */ /* 0x000fe2000bf25310 */
[----:B------:R-:W-:Y:S04]  /*63a0*/  PLOP3.LUT P1, PT, PT, PT, UP2, 0x80, 0x8 ;  /* 0x000000000008781c */ /* 0x000fe80003f2f028 */
[----:B------:R-:W-:Y:S06]  /*63b0*/  @UP2 UPLOP3.LUT UP0, UPT, UPT, UPT, UP1, 0x80, 0x8 ;  /* 0x000000000008289c */ /* 0x000fec0003f0f010 */
[----:B------:R-:W-:Y:S01]  /*63c0*/  PLOP3.LUT P0, PT, PT, PT, UP0, 0x80, 0x8 ;  /* 0x000000000008781c */ /* 0x000fe20003f0f008 */
[----:B------:R-:W-:Y:S01]  /*63d0*/  @!UPT UIADD3 URZ, UPT, UPT, URZ, URZ, URZ ;  /* 0x000000fffffff290 */ /* 0x000fe2000fffe0ff */
[----:B------:R-:W-:Y:S11]  /*63e0*/  BRA.U !UP1, `(.L_x_119) ;  /* 0x0000000109387547 */ /* 0x000ff6000b800000 */
[----:B------:R-:W-:Y:S01]  /*63f0*/  UISETP.NE.U32.AND UP0, UPT, UR38, URZ, UPT ;  /* 0x000000ff2600728c */ /* 0x000fe2000bf05070 */
[----:B------:R-:W-:Y:S02]  /*6400*/  HFMA2 R0, -RZ, RZ, 0, 5.9604644775390625e-08 ;  /* 0x00000001ff007431 */ /* 0x000fe400000001ff */
[----:B------:R-:W-:Y:S01]  /*6410*/  IMAD.MOV.U32 R92, RZ, RZ, 0x1 ;  /* 0x00000001ff5c7424 */ /* 0x000fe200078e00ff */
[----:B------:R-:W-:Y:S06]  /*6420*/  UISETP.NE.AND.EX UP0, UPT, UR39, URZ, UPT, UP0 ;  /* 0x000000ff2700728c */ /* 0x000fec000bf05300 */
[----:B------:R-:W-:Y:S05]  /*6430*/  PLOP3.LUT P3, PT, PT, PT, UP0, 0x80, 0x8 ;  /* 0x000000000008781c */ /* 0x000fea0003f6f008 */
[----:B------:R-:W1:Y:S01]  /*6440*/  @UP0 LDCU.64 UR6, c[0x0][0x888] ;  /* 0x00011100ff0607ac */ /* 0x000e620008000a00 */
[----:B------:R-:W-:Y:S07]  /*6450*/  @UP0 UIMAD UR4, UR36, UR44, URZ ;  /* 0x0000002c240402a4 */ /* 0x000fee000f8e02ff */
[----:B------:R-:W-:Y:S01]  /*6460*/  @!P3 PRMT R92, R0, 0x7610, R92 ;  /* 0x00007610005cb816 */ /* 0x000fe2000000005c */
[----:B-1----:R-:W-:Y:S03]  /*6470*/  @UP0 UIMAD.WIDE UR6, UR4, 0x4, UR6 ;  /* 0x00000004040608a5 */ /* 0x002fe6000f8e0206 */
[----:B------:R-:W1:Y:S03]  /*6480*/  @!UP0 LDCU UR4, c[0x0][0x880] ;  /* 0x00011000ff0487ac */ /* 0x000e660008000800 */
[----:B------:R-:W-:Y:S01]  /*6490*/  IMAD.U32 R2, RZ, RZ, UR6 ;  /* 0x00000006ff027e24 */ /* 0x000fe2000f8e00ff */
[----:B------:R-:W-:Y:S05]  /*64a0*/  MOV R3, UR7 ;  /* 0x0000000700037c02 */ /* 0x000fea0008000f00 */
[----:B-----5:R2:W5:Y:S02]  /*64b0*/  @P3 LDG.E R49, desc[UR46][R2.64] ;  /* 0x0000002e02313981 */ /* 0x020564000c1e1900 */
[----:B-12---:R-:W-:Y:S02]  /*64c0*/  @!P3 IMAD.U32 R49, RZ, RZ, UR4 ;  /* 0x00000004ff31be24 */ /* 0x006fe4000f8e00ff */
.L_x_119:
[----:B------:R-:W-:Y:S05]  /*64d0*/  @!P4 BRA `(.L_x_120) ;  /* 0x000000000020c947 */ /* 0x000fea0003800000 */
[----:B------:R-:W-:Y:S04]  /*64e0*/  ISETP.NE.U32.AND P3, PT, R84, RZ, PT ;  /* 0x000000ff5400720c */ /* 0x000fe80003f65070 */
[----:B------:R-:W-:Y:S11]  /*64f0*/  ISETP.NE.AND.EX P3, PT, R85, RZ, PT, P3 ;  /* 0x000000ff5500720c */ /* 0x000ff60003f65330 */
[----:B------:R-:W-:Y:S02]  /*6500*/  @!UPT UIADD3 URZ, UPT, UPT, URZ, URZ, URZ ;  /* 0x000000fffffff290 */ /* 0x000fe4000fffe0ff */
[----:B------:R-:W1:Y:S01]  /*6510*/  @P3 LDC.64 R2, c[0x0][0x8a8] ;  /* 0x00022a00ff023b82 */ /* 0x000e620000000a00 */
[----:B------:R-:W-:Y:S04]  /*6520*/  @P3 IMAD R0, R86, UR36, RZ ;  /* 0x0000002456003c24 */ /* 0x000fe8000f8e02ff */
[----:B-1----:R-:W-:Y:S05]  /*6530*/  @P3 IMAD.WIDE R2, R0, 0x4, R2 ;  /* 0x0000000400023825 */ /* 0x002fea00078e0202 */
[----:B-----5:R1:W5:Y:S02]  /*6540*/  @P3 LDG.E R47, desc[UR46][R2.64] ;  /* 0x0000002e022f3981 */ /* 0x020364000c1e1900 */
[----:B-1----:R-:W2:Y:S02]  /*6550*/  @!P3 LDC R47, c[0x0][0x8a0] ;  /* 0x00022800ff2fbb82 */ /* 0x002ea40000000800 */
.L_x_120:
[----:B-----5:R-:W-:Y:S01]  /*6560*/  FSETP.NEU.AND P3, PT, R49, RZ, PT ;  /* 0x000000ff3100720b */ /* 0x020fe20003f6d000 */
[----:B------:R-:W-:Y:S01]  /*6570*/  BSSY B1, `(.L_x_121) ;  /* 0x0000039000017945 */ /* 0x000fe20003800000 */
[----:B------:R-:W-:Y:S01]  /*6580*/  SEL R3, RZ, 0xffffffff, P2 ;  /* 0xffffffffff037807 */ /* 0x000fe20001000000 */
[----:B------:R-:W-:Y:S01]  /*6590*/  IMAD.MOV.U32 R61, RZ, RZ, 0x1 ;  /* 0x00000001ff3d7424 */ /* 0x000fe200078e00ff */
[----:B------:R-:W-:Y:S01]  /*65a0*/  @P1 LOP3.LUT P2, RZ, R92, 0xff, RZ, 0xc0, !PT ;  /* 0x000000ff5cff1812 */ /* 0x000fe2000784c0ff */
[----:B------:R-:W-:Y:S01]  /*65b0*/  IMAD R48, R45, 0x80, R46 ;  /* 0x000000802d307824 */ /* 0x000fe200078e022e */
[----:B------:R-:W-:Y:S01]  /*65c0*/  @P1 SEL R0, RZ, 0xffffffff, P3 ;  /* 0xffffffffff001807 */ /* 0x000fe20001800000 */
[----:B------:R-:W-:Y:S01]  /*65d0*/  IMAD R110, R105, -0x10, R103 ;  /* 0xfffffff0696e7824 */ /* 0x000fe200078e0267 */
[----:B------:R-:W-:Y:S01]  /*65e0*/  LOP3.LUT R101, R101, 0x1, RZ, 0x3c, !PT ;  /* 0x0000000165657812 */ /* 0x000fe200078e3cff */
[----:B------:R-:W-:Y:S01]  /*65f0*/  IMAD.MOV.U32 R60, RZ, RZ, RZ ;  /* 0x000000ffff3c7224 */ /* 0x000fe200078e00ff */
[----:B------:R-:W-:Y:S02]  /*6600*/  @P0 SEL R0, R3, R0, !P2 ;  /* 0x0000000003000207 */ /* 0x000fe40005000000 */
[----:B------:R-:W-:Y:S02]  /*6610*/  CS2R R82, SRZ ;  /* 0x0000000000527805 */ /* 0x000fe4000001ff00 */
[----:B------:R-:W-:Y:S02]  /*6620*/  LEA R112, R45, UR48, 0x3 ;  /* 0x000000302d707c11 */ /* 0x000fe4000f8e18ff */
[----:B------:R-:W-:Y:S02]  /*6630*/  CS2R R80, SRZ ;  /* 0x0000000000507805 */ /* 0x000fe4000001ff00 */
[----:B------:R-:W-:Y:S02]  /*6640*/  @P1 LOP3.LUT R0, R0, 0x1, RZ, 0xc0, !PT ;  /* 0x0000000100001812 */ /* 0x000fe400078ec0ff */
[----:B------:R-:W-:Y:S02]  /*6650*/  CS2R R74, SRZ ;  /* 0x00000000004a7805 */ /* 0x000fe4000001ff00 */
[----:B------:R-:W-:Y:S02]  /*6660*/  PLOP3.LUT P2, PT, PT, PT, UP1, 0x80, 0x8 ;  /* 0x000000000008781c */ /* 0x000fe40003f4f018 */
[----:B------:R-:W-:Y:S02]  /*6670*/  CS2R R72, SRZ ;  /* 0x0000000000487805 */ /* 0x000fe4000001ff00 */
[----:B------:R-:W-:Y:S02]  /*6680*/  ISETP.NE.U32.OR P5, PT, R0, 0x1, !P1 ;  /* 0x000000010000780c */ /* 0x000fe40004fa5470 */
[----:B------:R-:W-:Y:S02]  /*6690*/  CS2R R66, SRZ ;  /* 0x0000000000427805 */ /* 0x000fe4000001ff00 */
[----:B------:R-:W-:Y:S02]  /*66a0*/  LOP3.LUT P4, R108, R92, 0xff, RZ, 0xc0, !PT ;  /* 0x000000ff5c6c7812 */ /* 0x000fe4000788c0ff */
[----:B------:R-:W-:Y:S02]  /*66b0*/  CS2R R64, SRZ ;  /* 0x0000000000407805 */ /* 0x000fe4000001ff00 */
[----:B------:R-:W-:Y:S02]  /*66c0*/  SEL R2, RZ, 0xffffffff, P3 ;  /* 0xffffffffff027807 */ /* 0x000fe40001800000 */
[----:B------:R-:W-:Y:S02]  /*66d0*/  CS2R R58, SRZ ;  /* 0x00000000003a7805 */ /* 0x000fe4000001ff00 */
[----:B------:R-:W-:Y:S02]  /*66e0*/  P2R R111, PR, RZ, 0x20 ;  /* 0x00000020ff6f7803 */ /* 0x000fe40000000000 */
[----:B------:R-:W-:Y:S02]  /*66f0*/  CS2R R56, SRZ ;  /* 0x0000000000387805 */ /* 0x000fe4000001ff00 */
[----:B------:R-:W-:Y:S02]  /*6700*/  @P2 SEL R2, R3, R2, !P4 ;  /* 0x0000000203022207 */ /* 0x000fe40006000000 */
[----:B------:R-:W-:Y:S02]  /*6710*/  @P5 SHF.L.U32 R0, R101, 0x1f, RZ ;  /* 0x0000001f65005819 */ /* 0x000fe400000006ff */
[----:B------:R-:W-:Y:S02]  /*6720*/  LOP3.LUT R2, R2, 0x1, RZ, 0xc0, !PT ;  /* 0x0000000102027812 */ /* 0x000fe400078ec0ff */
[----:B------:R1:W3:Y:S02]  /*6730*/  @P5 SYNCS.PHASECHK.TRANS64.TRYWAIT P1, [UR48+0x100], R0 ;  /* 0x00010000ff0055a7 */ /* 0x0002e40008021130 */
[----:B------:R-:W-:Y:S04]  /*6740*/  ISETP.NE.U32.AND P2, PT, R2, 0x1, PT ;  /* 0x000000010200780c */ /* 0x000fe80003f45070 */
[----:B------:R-:W-:Y:S02]  /*6750*/  P2R R62, PR, RZ, 0x4 ;  /* 0x00000004ff3e7803 */ /* 0x000fe40000000000 */
[----:B-1----:R-:W-:Y:S04]  /*6760*/  SHF.L.U32 R0, R100, 0x1f, RZ ;  /* 0x0000001f64007819 */ /* 0x002fe800000006ff */
[----:B------:R1:W4:Y:S01]  /*6770*/  SYNCS.PHASECHK.TRANS64.TRYWAIT P0, [R112+URZ+0x170], R0 ;  /* 0x00017000700075a7 */ /* 0x00032200080011ff */
[----:B---3--:R-:W-:Y:S01]  /*6780*/  @P5 SEL R61, RZ, 0x1, !P1 ;  /* 0x00000001ff3d5807 */ /* 0x008fe20004800000 */
[----:B-1----:R-:W-:Y:S06]  /*6790*/  @!P5 BRA `(.L_x_122) ;  /* 0x000000000058d947 */ /* 0x002fec0003800000 */
[----:B------:R-:W-:Y:S01]  /*67a0*/  IMAD.MOV.U32 R83, RZ, RZ, RZ ;  /* 0x000000ffff537224 */ /* 0x000fe200078e00ff */
[----:B------:R-:W-:Y:S01]  /*67b0*/  ISETP.NE.AND P1, PT, R61, RZ, PT ;  /* 0x000000ff3d00720c */ /* 0x000fe20003f25270 */
[----:B------:R-:W-:Y:S01]  /*67c0*/  BSSY B0, `(.L_x_123) ;  /* 0x000000c000007945 */ /* 0x000fe20003800000 */
[----:B------:R-:W-:Y:S02]  /*67d0*/  CS2R R58, SRZ ;  /* 0x00000000003a7805 */ /* 0x000fe4000001ff00 */
[----:B------:R-:W-:Y:S02]  /*67e0*/  CS2R R56, SRZ ;  /* 0x0000000000387805 */ /* 0x000fe4000001ff00 */
[----:B------:R-:W-:Y:S02]  /*67f0*/  CS2R R66, SRZ ;  /* 0x0000000000427805 */ /* 0x000fe4000001ff00 */
[----:B------:R-:W-:Y:S02]  /*6800*/  CS2R R64, SRZ ;  /* 0x0000000000407805 */ /* 0x000fe4000001ff00 */
[----:B------:R-:W-:Y:S02]  /*6810*/  CS2R R74, SRZ ;  /* 0x00000000004a7805 */ /* 0x000fe4000001ff00 */
[----:B------:R-:W-:Y:S02]  /*6820*/  CS2R R72, SRZ ;  /* 0x0000000000487805 */ /* 0x000fe4000001ff00 */
[----:B------:R-:W-:Y:S01]  /*6830*/  CS2R R80, SRZ ;  /* 0x0000000000507805 */ /* 0x000fe2000001ff00 */
[----:B------:R-:W-:Y:S06]  /*6840*/  @P1 BRA `(.L_x_124) ;  /* 0x00000000000c1947 */ /* 0x000fec0003800000 */
[----:B------:R-:W-:Y:S04]  /*6850*/  SHF.L.U32 R3, R101, 0x1f, RZ ;  /* 0x0000001f65037819 */ /* 0x000fe800000006ff */
[----:B------:R-:W1:Y:S02]  /*6860*/  SYNCS.PHASECHK.TRANS64.TRYWAIT P1, [UR48+0x100], R3 ;  /* 0x00010003ff0075a7 */ /* 0x000e640008021130 */
[----:B-1----:R-:W-:Y:S05]  /*6870*/  @!P1 BRA `(.L_x_125) ;  /* 0x0000004000d09947 */ /* 0x002fea0003800000 */
.L_x_124:
[----:B------:R-:W-:Y:S05]  /*6880*/  BSYNC B0 ;  /* 0x0000000000007941 */ /* 0x000fea0003800000 */
.L_x_123:
[----:B------:R-:W-:Y:S01]  /*6890*/  ISETP.NE.AND P1, PT, R62, RZ, PT ;  /* 0x000000ff3e00720c */ /* 0x000fe20003f25270 */
[----:B------:R-:W-:Y:S11]  /*68a0*/  HFMA2 R60, -RZ, RZ, 0, 5.9604644775390625e-08 ;  /* 0x00000001ff3c7431 */ /* 0x000ff600000001ff */
[----:B------:R-:W-:Y:S01]  /*68b0*/  @!UPT UIADD3 URZ, UPT, UPT, URZ, URZ, URZ ;  /* 0x000000fffffff290 */ /* 0x000fe2000fffe0ff */
[----:B------:R3:W1:Y:S04]  /*68c0*/  @P1 LDS.128 R56, [R104] ;  /* 0x0000000068381984 */ /* 0x0006680000000c00 */
[----:B------:R3:W1:Y:S04]  /*68d0*/  @P1 LDS.128 R64, [R103+0x10] ;  /* 0x0000100067401984 */ /* 0x0006680000000c00 */
[----:B------:R3:W1:Y:S04]  /*68e0*/  @P1 LDS.128 R72, [R102+0x20] ;  /* 0x0000200066481984 */ /* 0x0006680000000c00 */
[----:B------:R3:W1:Y:S02]  /*68f0*/  @P1 LDS.128 R80, [R110+0x30] ;  /* 0x000030006e501984 */ /* 0x0006640000000c00 */
.L_x_122:
[----:B------:R-:W-:Y:S05]  /*6900*/  BSYNC B1 ;  /* 0x0000000000017941 */ /* 0x000fea0003800000 */
.L_x_121:
[----:B-1----:R-:W-:Y:S04]  /*6910*/  SHF.R.U32.HI R2, RZ, 0x15, R48 ;  /* 0x00000015ff027819 */ /* 0x002fe80000011630 */
[----:B------:R-:W-:Y:S01]  /*6920*/  LOP3.LUT P1, RZ, R2, 0x3, R96, 0x48, !PT ;  /* 0x0000000302ff7812 */ /* 0x000fe20007824860 */
[----:B------:R-:W-:Y:S01]  /*6930*/  @!UPT UIADD3 URZ, UPT, UPT, URZ, URZ, URZ ;  /* 0x000000fffffff290 */ /* 0x000fe2000fffe0ff */
[----:B----4-:R-:W-:Y:S11]  /*6940*/  @P0 BRA `(.L_x_126) ;  /* 0x0000000000080947 */ /* 0x010ff60003800000 */
[----:B------:R-:W1:Y:S02]  /*6950*/  SYNCS.PHASECHK.TRANS64.TRYWAIT P0, [R112+URZ+0x170], R0 ;  /* 0x00017000700075a7 */ /* 0x000e6400080011ff */
[----:B-1----:R-:W-:Y:S05]  /*6960*/  @!P0 BRA `(.L_x_127) ;  /* 0x0000004000ac8947 */ /* 0x002fea0003800000 */
.L_x_126:
[----:B------:R-:W-:Y:S05]  /*6970*/  @!P1 BRA `(.L_x_128) ;  /* 0x0000000000409947 */ /* 0x000fea0003800000 */
[----:B------:R-:W4:Y:S01]  /*6980*/  LDCU.64 UR8, c[0x4][0x70] ;  /* 0x01000e00ff0877ac */ /* 0x000f220008000a00 */
[----:B------:R-:W-:Y:S01]  /*6990*/  MOV R3, 0x0 ;  /* 0x0000000000037802 */ /* 0x000fe20000000f00 */
[----:B------:R-:W-:Y:S02]  /*69a0*/  HFMA2 R12, -RZ, RZ, 0, 5.9604644775390625e-08 ;  /* 0x00000001ff0c7431 */ /* 0x000fe400000001ff */
[----:B------:R-:W-:Y:S02]  /*69b0*/  IMAD.MOV.U32 R8, RZ, RZ, 0x192 ;  /* 0x00000192ff087424 */ /* 0x000fe400078e00ff */
[----:B------:R-:W-:Y:S01]  /*69c0*/  IMAD.MOV.U32 R13, RZ, RZ, RZ ;  /* 0x000000ffff0d7224 */ /* 0x000fe200078e00ff */
[----:B------:R-:W5:Y:S01]  /*69d0*/  LDCU.64 UR6, c[0x4][0x78] ;  /* 0x01000f00ff0677ac */ /* 0x000f620008000a00 */
[----:B------:R-:W1:Y:S01]  /*69e0*/  LDC.64 R2, c[0x4][R3] ;  /* 0x0100000003027b82 */ /* 0x000e620000000a00 */
[----:B------:R-:W2:Y:S01]  /*69f0*/  LDCU.64 UR4, c[0x4][0x10] ;  /* 0x01000200ff0477ac */ /* 0x000ea20008000a00 */
[----:B----4-:R-:W-:Y:S01]  /*6a00*/  MOV R5, UR9 ;  /* 0x0000000900057c02 */ /* 0x010fe20008000f00 */
[----:B------:R-:W-:Y:S01]  /*6a10*/  IMAD.U32 R4, RZ, RZ, UR8 ;  /* 0x00000008ff047e24 */ /* 0x000fe2000f8e00ff */
[----:B-----5:R-:W-:Y:S01]  /*6a20*/  MOV R7, UR7 ;  /* 0x0000000700077c02 */ /* 0x020fe20008000f00 */
[----:B------:R-:W-:Y:S01]  /*6a30*/  IMAD.U32 R6, RZ, RZ, UR6 ;  /* 0x00000006ff067e24 */ /* 0x000fe2000f8e00ff */
[----:B--2---:R-:W-:Y:S01]  /*6a40*/  MOV R11, UR5 ;  /* 0x00000005000b7c02 */ /* 0x004fe20008000f00 */
[----:B------:R-:W-:Y:S02]  /*6a50*/  IMAD.U32 R10, RZ, RZ, UR4 ;  /* 0x00000004ff0a7e24 */ /* 0x000fe4000f8e00ff */
[----:B------:R-:W-:Y:S07]  /*6a60*/  LEPC R20, `(.L_x_128) ;  /* 0x000000001014794e */ /* 0x000fee0000000000 */
[----:B-1-3--:R-:W-:Y:S05]  /*6a70*/  CALL.ABS.NOINC R2 ;  /* 0x0000000002007343 */ /* 0x00afea0003c00000 */
.L_x_128:
[----:B------:R-:W-:Y:S01]  /*6a80*/  SHF.L.U32 R50, R56, 0x10, RZ ;  /* 0x0000001038327819 */ /* 0x000fe200000006ff */
[----:B------:R-:W-:Y:S05]  /*6a90*/  WARPSYNC.ALL ;  /* 0x0000000000007948 */ /* 0x000fea0003800000 */
[----:B------:R-:W-:Y:S01]  /*6aa0*/  R2UR UR4, R48 ;  /* 0x00000000300472ca */ /* 0x000fe200000e0000 */
[----:B------:R-:W-:Y:S01]  /*6ab0*/  BSSY.RECONVERGENT B0, `(.L_x_129) ;  /* 0x0000088000007945 */ /* 0x000fe20003800200 */
[----:B------:R-:W-:Y:S02]  /*6ac0*/  LOP3.LUT R51, R56, 0xffff0000, RZ, 0xc0, !PT ;  /* 0xffff000038337812 */ /* 0x000fe400078ec0ff */
[----:B------:R-:W-:Y:S02]  /*6ad0*/  SHF.L.U32 R52, R57, 0x10, RZ ;  /* 0x0000001039347819 */ /* 0x000fe400000006ff */
[----:B------:R-:W-:Y:S07]  /*6ae0*/  ISETP.NE.AND P0, PT, R106, RZ, PT ;  /* 0x000000ff6a00720c */ /* 0x000fee0003f05270 */
[----:B------:R-:W1:Y:S02]  /*6af0*/  LDTM.x32 R4, tmem[UR4] ;  /* 0x00000004000479ee */ /* 0x000e6400082c0000 */
[C---:B-12---:R-:W-:Y:S01]  /*6b00*/  FMUL R0, R47.reuse, R4 ;  /* 0x000000042f007220 */ /* 0x046fe20000400000 */
[C---:B------:R-:W-:Y:S01]  /*6b10*/  FMUL R2, R47.reuse, R5 ;  /* 0x000000052f027220 */ /* 0x040fe20000400000 */
[C---:B------:R-:W-:Y:S01]  /*6b20*/  FMUL R4, R47.reuse, R8 ;  /* 0x000000082f047220 */ /* 0x040fe20000400000 */
[C---:B------:R-:W-:Y:S01]  /*6b30*/  FMUL R3, R47.reuse, R6 ;  /* 0x000000062f037220 */ /* 0x040fe20000400000 */
[C---:B------:R-:W-:Y:S01]  /*6b40*/  FMUL R5, R47.reuse, R9 ;  /* 0x000000092f057220 */ /* 0x040fe20000400000 */
[C---:B------:R-:W-:Y:S01]  /*6b50*/  FMUL R8, R47.reuse, R12 ;  /* 0x0000000c2f087220 */ /* 0x040fe20000400000 */
[C---:B------:R-:W-:Y:S01]  /*6b60*/  FMUL R6, R47.reuse, R10 ;  /* 0x0000000a2f067220 */ /* 0x040fe20000400000 */
[C---:B------:R-:W-:Y:S01]  /*6b70*/  FMUL R9, R47.reuse, R13 ;  /* 0x0000000d2f097220 */ /* 0x040fe20000400000 */
[----:B------:R-:W-:Y:S01]  /*6b80*/  FMUL R12, R47, R16 ;  /* 0x000000102f0c7220 */ /* 0x000fe20000400000 */
[----:B------:R-:W-:Y:S01]  /*6b90*/  FFMA R0, R49, R50, R0 ;  /* 0x0000003231007223 */ /* 0x000fe20000000000 */
[C---:B------:R-:W-:Y:S01]  /*6ba0*/  FMUL R10, R47.reuse, R14 ;  /* 0x0000000e2f0a7220 */ /* 0x040fe20000400000 */
[C---:B------:R-:W-:Y:S01]  /*6bb0*/  FMUL R13, R47.reuse, R17 ;  /* 0x000000112f0d7220 */ /* 0x040fe20000400000 */
[----:B------:R-:W-:Y:S01]  /*6bc0*/  FMUL R16, R47, R20 ;  /* 0x000000142f107220 */ /* 0x000fe20000400000 */
[----:B------:R-:W-:Y:S01]  /*6bd0*/  FFMA R2, R49, R51, R2 ;  /* 0x0000003331027223 */ /* 0x000fe20000000002 */
[C---:B------:R-:W-:Y:S01]  /*6be0*/  FMUL R14, R47.reuse, R18 ;  /* 0x000000122f0e7220 */ /* 0x040fe20000400000 */
        /* <DEDUP_REMOVED lines=8> */
[----:B------:R-:W-:Y:S01]  /*6c70*/  LOP3.LUT R32, R57, 0xffff0000, RZ, 0xc0, !PT ;  /* 0xffff000039207812 */ /* 0x000fe200078ec0ff */
[C---:B------:R-:W-:Y:S01]  /*6c80*/  FMUL R26, R47.reuse, R30 ;  /* 0x0000001e2f1a7220 */ /* 0x040fe20000400000 */
[----:B------:R-:W-:Y:S01]  /*6c90*/  FMUL R29, R47, R33 ;  /* 0x000000212f1d7220 */ /* 0x000fe20000400000 */
[----:B------:R-:W-:Y:S01]  /*6ca0*/  SHF.L.U32 R33, R58, 0x10, RZ ;  /* 0x000000103a217819 */ /* 0x000fe200000006ff */
[----:B------:R-:W-:Y:S01]  /*6cb0*/  FFMA R3, R49, R52, R3 ;  /* 0x0000003431037223 */ /* 0x000fe20000000003 */
[----:B------:R-:W-:Y:S01]  /*6cc0*/  F2FP.BF16.F32.PACK_AB R52, R2, R0 ;  /* 0x000000000234723e */ /* 0x000fe200000010ff */
[----:B------:R-:W-:Y:S01]  /*6cd0*/  FMUL R7, R47, R7 ;  /* 0x000000072f077220 */ /* 0x000fe20000400000 */
[----:B------:R-:W-:Y:S01]  /*6ce0*/  SHF.L.U32 R0, R59, 0x10, RZ ;  /* 0x000000103b007819 */ /* 0x000fe200000006ff */
[----:B------:R-:W-:Y:S01]  /*6cf0*/  FMUL R30, R47, R34 ;  /* 0x000000222f1e7220 */ /* 0x000fe20000400000 */
[----:B------:R-:W-:Y:S01]  /*6d00*/  LOP3.LUT R34, R58, 0xffff0000, RZ, 0xc0, !PT ;  /* 0xffff00003a227812 */ /* 0x000fe200078ec0ff */
[----:B------:R-:W-:Y:S01]  /*6d10*/  FFMA R7, R49, R32, R7 ;  /* 0x0000002031077223 */ /* 0x000fe20000000007 */
[----:B------:R-:W-:Y:S01]  /*6d20*/  LOP3.LUT R2, R59, 0xffff0000, RZ, 0xc0, !PT ;  /* 0xffff00003b027812 */ /* 0x000fe200078ec0ff */
[----:B------:R-:W-:Y:S01]  /*6d30*/  FFMA R4, R49, R33, R4 ;  /* 0x0000002131047223 */ /* 0x000fe20000000004 */
[----:B------:R-:W-:Y:S01]  /*6d40*/  FMUL R11, R47, R11 ;  /* 0x0000000b2f0b7220 */ /* 0x000fe20000400000 */
[----:B------:R-:W-:Y:S01]  /*6d50*/  FFMA R5, R49, R34, R5 ;  /* 0x0000002231057223 */ /* 0x000fe20000000005 */
[----:B------:R-:W-:Y:S01]  /*6d60*/  F2FP.BF16.F32.PACK_AB R53, R7, R3 ;  /* 0x000000030735723e */ /* 0x000fe200000010ff */
[C---:B------:R-:W-:Y:S01]  /*6d70*/  FFMA R6, R49.reuse, R0, R6 ;  /* 0x0000000031067223 */ /* 0x040fe20000000006 */
[C---:B------:R-:W-:Y:S01]  /*6d80*/  SHF.L.U32 R0, R64.reuse, 0x10, RZ ;  /* 0x0000001040007819 */ /* 0x040fe200000006ff */
[----:B------:R-:W-:Y:S01]  /*6d90*/  FFMA R11, R49, R2, R11 ;  /* 0x00000002310b7223 */ /* 0x000fe2000000000b */
[----:B------:R-:W-:Y:S01]  /*6da0*/  LOP3.LUT R2, R64, 0xffff0000, RZ, 0xc0, !PT ;  /* 0xffff000040027812 */ /* 0x000fe200078ec0ff */
[----:B------:R-:W-:Y:S01]  /*6db0*/  FMUL R15, R47, R15 ;  /* 0x0000000f2f0f7220 */ /* 0x000fe20000400000 */
[----:B------:R-:W-:Y:S01]  /*6dc0*/  SHF.L.U32 R3, R65, 0x10, RZ ;  /* 0x0000001041037819 */ /* 0x000fe200000006ff */
[----:B------:R-:W-:Y:S01]  /*6dd0*/  FFMA R8, R49, R0, R8 ;  /* 0x0000000031087223 */ /* 0x000fe20000000008 */
[----:B------:R-:W-:Y:S01]  /*6de0*/  LOP3.LUT R0, R65, 0xffff0000, RZ, 0xc0, !PT ;  /* 0xffff000041007812 */ /* 0x000fe200078ec0ff */
[C---:B------:R-:W-:Y:S01]  /*6df0*/  FFMA R9, R49.reuse, R2, R9 ;  /* 0x0000000231097223 */ /* 0x040fe20000000009 */
[C---:B------:R-:W-:Y:S01]  /*6e00*/  SHF.L.U32 R2, R66.reuse, 0x10, RZ ;  /* 0x0000001042027819 */ /* 0x040fe200000006ff */
[----:B------:R-:W-:Y:S01]  /*6e10*/  FFMA R10, R49, R3, R10 ;  /* 0x00000003310a7223 */ /* 0x000fe2000000000a */
[----:B------:R-:W-:Y:S01]  /*6e20*/  SHF.L.U32 R3, R67, 0x10, RZ ;  /* 0x0000001043037819 */ /* 0x000fe200000006ff */
[C---:B------:R-:W-:Y:S01]  /*6e30*/  FFMA R15, R49.reuse, R0, R15 ;  /* 0x00000000310f7223 */ /* 0x040fe2000000000f */
[----:B------:R-:W-:Y:S01]  /*6e40*/  LOP3.LUT R0, R66, 0xffff0000, RZ, 0xc0, !PT ;  /* 0xffff000042007812 */ /* 0x000fe200078ec0ff */
[----:B------:R-:W-:Y:S01]  /*6e50*/  FFMA R12, R49, R2, R12 ;  /* 0x00000002310c7223 */ /* 0x000fe2000000000c */
[C---:B------:R-:W-:Y:S01]  /*6e60*/  SHF.L.U32 R2, R72.reuse, 0x10, RZ ;  /* 0x0000001048027819 */ /* 0x040fe200000006ff */
[----:B------:R-:W-:Y:S01]  /*6e70*/  FMUL R19, R47, R19 ;  /* 0x000000132f137220 */ /* 0x000fe20000400000 */
[----:B------:R-:W-:Y:S01]  /*6e80*/  F2FP.BF16.F32.PACK_AB R54, R5, R4 ;  /* 0x000000040536723e */ /* 0x000fe200000010ff */
[----:B------:R-:W-:Y:S01]  /*6e90*/  FFMA R13, R49, R0, R13 ;  /* 0x00000000310d7223 */ /* 0x000fe2000000000d */
[----:B------:R-:W-:Y:S01]  /*6ea0*/  LOP3.LUT R0, R67, 0xffff0000, RZ, 0xc0, !PT ;  /* 0xffff000043007812 */ /* 0x000fe200078ec0ff */
[----:B------:R-:W-:Y:S01]  /*6eb0*/  FFMA R14, R49, R3, R14 ;  /* 0x00000003310e7223 */ /* 0x000fe2000000000e */
[----:B------:R-:W-:Y:S01]  /*6ec0*/  LOP3.LUT R3, R72, 0xffff0000, RZ, 0xc0, !PT ;  /* 0xffff000048037812 */ /* 0x000fe200078ec0ff */
[----:B------:R-:W-:Y:S01]  /*6ed0*/  FMUL R23, R47, R23 ;  /* 0x000000172f177220 */ /* 0x000fe20000400000 */
[----:B------:R-:W-:Y:S01]  /*6ee0*/  F2FP.BF16.F32.PACK_AB R55, R11, R6 ;  /* 0x000000060b37723e */ /* 0x000fe200000010ff */
[----:B------:R-:W-:Y:S01]  /*6ef0*/  FFMA R19, R49, R0, R19 ;  /* 0x0000000031137223 */ /* 0x000fe20000000013 */
[----:B------:R-:W-:Y:S01]  /*6f00*/  SHF.L.U32 R0, R73, 0x10, RZ ;  /* 0x0000001049007819 */ /* 0x000fe200000006ff */
[----:B------:R-:W-:Y:S01]  /*6f10*/  FFMA R16, R49, R2, R16 ;  /* 0x0000000231107223 */ /* 0x000fe20000000010 */
[----:B------:R-:W-:Y:S01]  /*6f20*/  LOP3.LUT R2, R73, 0xffff0000, RZ, 0xc0, !PT ;  /* 0xffff000049027812 */ /* 0x000fe200078ec0ff */
[----:B------:R-:W-:Y:S01]  /*6f30*/  FFMA R17, R49, R3, R17 ;  /* 0x0000000331117223 */ /* 0x000fe20000000011 */
[----:B------:R-:W-:Y:S01]  /*6f40*/  SHF.L.U32 R3, R75, 0x10, RZ ;  /* 0x000000104b037819 */ /* 0x000fe200000006ff */
[----:B------:R-:W-:Y:S01]  /*6f50*/  FFMA R18, R49, R0, R18 ;  /* 0x0000000031127223 */ /* 0x000fe20000000012 */
[C---:B------:R-:W-:Y:S01]  /*6f60*/  SHF.L.U32 R0, R74.reuse, 0x10, RZ ;  /* 0x000000104a007819 */ /* 0x040fe200000006ff */
[----:B------:R1:W-:Y:S01]  /*6f70*/  STS.128 [R104], R52 ;  /* 0x0000003468007388 */ /* 0x0003e20000000c00 */
[----:B------:R-:W-:Y:S01]  /*6f80*/  F2FP.BF16.F32.PACK_AB R8, R9, R8 ;  /* 0x000000080908723e */ /* 0x000fe200000010ff */
[C---:B------:R-:W-:Y:S01]  /*6f90*/  FFMA R23, R49.reuse, R2, R23 ;  /* 0x0000000231177223 */ /* 0x040fe20000000017 */
[----:B------:R-:W-:Y:S01]  /*6fa0*/  LOP3.LUT R2, R74, 0xffff0000, RZ, 0xc0, !PT ;  /* 0xffff00004a027812 */ /* 0x000fe200078ec0ff */
[----:B------:R-:W-:Y:S01]  /*6fb0*/  FFMA R20, R49, R0, R20 ;  /* 0x0000000031147223 */ /* 0x000fe20000000014 */
[----:B------:R-:W-:Y:S01]  /*6fc0*/  LOP3.LUT R0, R75, 0xffff0000, RZ, 0xc0, !PT ;  /* 0xffff00004b007812 */ /* 0x000fe200078ec0ff */
[----:B------:R-:W-:Y:S01]  /*6fd0*/  FMUL R27, R47, R27 ;  /* 0x0000001b2f1b7220 */ /* 0x000fe20000400000 */
[----:B------:R-:W-:Y:S01]  /*6fe0*/  F2FP.BF16.F32.PACK_AB R9, R15, R10 ;  /* 0x0000000a0f09723e */ /* 0x000fe200000010ff */
[C---:B------:R-:W-:Y:S01]  /*6ff0*/  FFMA R21, R49.reuse, R2, R21 ;  /* 0x0000000231157223 */ /* 0x040fe20000000015 */
[C---:B------:R-:W-:Y:S01]  /*7000*/  FFMA R22, R49.reuse, R3, R22 ;  /* 0x0000000331167223 */ /* 0x040fe20000000016 */
[----:B------:R-:W-:Y:S01]  /*7010*/  FFMA R27, R49, R0, R27 ;  /* 0x00000000311b7223 */ /* 0x000fe2000000001b */
[C---:B------:R-:W-:Y:S01]  /*7020*/  SHF.L.U32 R2, R80.reuse, 0x10, RZ ;  /* 0x0000001050027819 */ /* 0x040fe200000006ff */
[C---:B------:R-:W-:Y:S01]  /*7030*/  FMUL R31, R47.reuse, R31 ;  /* 0x0000001f2f1f7220 */ /* 0x040fe20000400000 */
[----:B------:R-:W-:Y:S01]  /*7040*/  LOP3.LUT R0, R80, 0xffff0000, RZ, 0xc0, !PT ;  /* 0xffff000050007812 */ /* 0x000fe200078ec0ff */
[----:B------:R-:W-:Y:S01]  /*7050*/  FMUL R35, R47, R35 ;  /* 0x000000232f237220 */ /* 0x000fe20000400000 */
[----:B------:R-:W-:Y:S01]  /*7060*/  SHF.L.U32 R3, R81, 0x10, RZ ;  /* 0x0000001051037819 */ /* 0x000fe200000006ff */
[----:B------:R-:W-:Y:S01]  /*7070*/  FFMA R24, R49, R2, R24 ;  /* 0x0000000231187223 */ /* 0x000fe20000000018 */
[----:B------:R-:W-:Y:S01]  /*7080*/  F2FP.BF16.F32.PACK_AB R10, R13, R12 ;  /* 0x0000000c0d0a723e */ /* 0x000fe200000010ff */
[----:B------:R-:W-:Y:S01]  /*7090*/  FFMA R25, R49, R0, R25 ;  /* 0x0000000031197223 */ /* 0x000fe20000000019 */
[----:B------:R-:W-:Y:S01]  /*70a0*/  F2FP.BF16.F32.PACK_AB R11, R19, R14 ;  /* 0x0000000e130b723e */ /* 0x000fe200000010ff */
[----:B------:R-:W-:Y:S01]  /*70b0*/  FFMA R26, R49, R3, R26 ;  /* 0x00000003311a7223 */ /* 0x000fe2000000001a */
[----:B------:R-:W-:Y:S02]  /*70c0*/  LOP3.LUT R0, R81, 0xffff0000, RZ, 0xc0, !PT ;  /* 0xffff000051007812 */ /* 0x000fe400078ec0ff */
[C---:B------:R-:W-:Y:S01]  /*70d0*/  SHF.L.U32 R2, R82.reuse, 0x10, RZ ;  /* 0x0000001052027819 */ /* 0x040fe200000006ff */
[----:B------:R1:W-:Y:S01]  /*70e0*/  STS.128 [R103+0x10], R8 ;  /* 0x0000100867007388 */ /* 0x0003e20000000c00 */
[----:B------:R-:W-:Y:S01]  /*70f0*/  LOP3.LUT R3, R82, 0xffff0000, RZ, 0xc0, !PT ;  /* 0xffff000052037812 */ /* 0x000fe200078ec0ff */
[----:B------:R-:W-:Y:S01]  /*7100*/  FFMA R31, R49, R0, R31 ;  /* 0x00000000311f7223 */ /* 0x000fe2000000001f */
[----:B------:R-:W-:Y:S01]  /*7110*/  SHF.L.U32 R4, R83, 0x10, RZ ;  /* 0x0000001053047819 */ /* 0x000fe200000006ff */
[----:B------:R-:W-:Y:S01]  /*7120*/  FFMA R28, R49, R2, R28 ;  /* 0x00000002311c7223 */ /* 0x000fe2000000001c */
[----:B------:R-:W-:Y:S01]  /*7130*/  F2FP.BF16.F32.PACK_AB R16, R17, R16 ;  /* 0x000000101110723e */ /* 0x000fe200000010ff */
[----:B------:R-:W-:Y:S01]  /*7140*/  FFMA R29, R49, R3, R29 ;  /* 0x00000003311d7223 */ /* 0x000fe2000000001d */
[----:B------:R-:W-:Y:S01]  /*7150*/  LOP3.LUT R5, R83, 0xffff0000, RZ, 0xc0, !PT ;  /* 0xffff000053057812 */ /* 0x000fe200078ec0ff */
[----:B------:R-:W-:Y:S01]  /*7160*/  FFMA R30, R49, R4, R30 ;  /* 0x00000004311e7223 */ /* 0x000fe2000000001e */
[----:B------:R-:W-:Y:S02]  /*7170*/  F2FP.BF16.F32.PACK_AB R17, R23, R18 ;  /* 0x000000121711723e */ /* 0x000fe400000010ff */
[----:B------:R-:W-:Y:S01]  /*7180*/  F2FP.BF16.F32.PACK_AB R18, R21, R20 ;  /* 0x000000141512723e */ /* 0x000fe200000010ff */
[----:B------:R-:W-:Y:S01]  /*7190*/  FFMA R35, R49, R5, R35 ;  /* 0x0000000531237223 */ /* 0x000fe20000000023 */
[----:B------:R-:W-:Y:S02]  /*71a0*/  F2FP.BF16.F32.PACK_AB R19, R27, R22 ;  /* 0x000000161b13723e */ /* 0x000fe400000010ff */
[----:B------:R-:W-:Y:S02]  /*71b0*/  F2FP.BF16.F32.PACK_AB R24, R25, R24 ;  /* 0x000000181918723e */ /* 0x000fe400000010ff */
[----:B------:R-:W-:Y:S01]  /*71c0*/  F2FP.BF16.F32.PACK_AB R25, R31, R26 ;  /* 0x0000001a1f19723e */ /* 0x000fe200000010ff */
[----:B------:R1:W-:Y:S01]  /*71d0*/  STS.128 [R102+0x20], R16 ;  /* 0x0000201066007388 */ /* 0x0003e20000000c00 */
[----:B------:R-:W-:Y:S02]  /*71e0*/  F2FP.BF16.F32.PACK_AB R26, R29, R28 ;  /* 0x0000001c1d1a723e */ /* 0x000fe400000010ff */
[----:B------:R-:W-:Y:S05]  /*71f0*/  F2FP.BF16.F32.PACK_AB R27, R35, R30 ;  /* 0x0000001e231b723e */ /* 0x000fea00000010ff */
[----:B------:R1:W-:Y:S01]  /*7200*/  STS.128 [R110+0x30], R24 ;  /* 0x000030186e007388 */ /* 0x0003e20000000c00 */
[----:B------:R-:W-:Y:S01]  /*7210*/  @!PT LDS RZ, [RZ] ;  /* 0x00000000fffff984 */ /* 0x000fe20000000800 */
[----:B------:R-:W-:Y:S01]  /*7220*/  @!PT LDS RZ, [RZ] ;  /* 0x00000000fffff984 */ /* 0x000fe20000000800 */
[----:B------:R-:W-:Y:S01]  /*7230*/  @!PT LDS RZ, [RZ] ;  /* 0x00000000fffff984 */ /* 0x000fe20000000800 */
[----:B------:R-:W-:Y:S01]  /*7240*/  @!PT LDS RZ, [RZ] ;  /* 0x00000000fffff984 */ /* 0x000fe20000000800 */
[----:B------:R2:W-:Y:S07]  /*7250*/  MEMBAR.ALL.CTA ;  /* 0x0000000000007992 */ /* 0x0005ee0000008000 */
[----:B--2---:R-:W2:Y:S02]  /*7260*/  FENCE.VIEW.ASYNC.S ;  /* 0x00000000000073c6 */ /* 0x004ea40000000000 */
[----:B--2---:R-:W-:Y:S06]  /*7270*/  BAR.SYNC.DEFER_BLOCKING 0x1, 0x80 ;  /* 0x0042000000007b1d */ /* 0x004fec0000010000 */
[----:B------:R-:W-:Y:S05]  /*7280*/  @P0 BRA `(.L_x_130) ;  /* 0x0000000000280947 */ /* 0x000fea0003800000 */
[----:B------:R-:W-:Y:S02]  /*7290*/  UIADD3 UR4, UPT, UPT, UR48, 0x400, URZ ;  /* 0x0000040030047890 */ /* 0x000fe4000fffe0ff */
[----:B------:R-:W-:Y:S01]  /*72a0*/  UIADD3 UR6, UP0, UPT, UR52, 0x680, URZ ;  /* 0x0000068034067890 */ /* 0x000fe2000ff1e0ff */
[----:B------:R-:W-:Y:S03]  /*72b0*/  UMOV UR43, UR36 ;  /* 0x00000024002b7c82 */ /* 0x000fe60008000000 */
[----:B------:R-:W-:Y:S01]  /*72c0*/  MOV R97, UR4 ;  /* 0x0000000400617c02 */ /* 0x000fe20008000f00 */
[----:B------:R-:W-:Y:S03]  /*72d0*/  UIADD3.X UR7, UPT, UPT, URZ, UR53, URZ, UP0, !UPT ;  /* 0x00000035ff077290 */ /* 0x000fe600087fe4ff */
[----:B------:R-:W-:Y:S11]  /*72e0*/  R2UR UR40, R97 ;  /* 0x00000000612872ca */ /* 0x000ff600000e0000 */
[----:B------:R-:W-:Y:S02]  /*72f0*/  @!UPT UIADD3 URZ, UPT, UPT, URZ, URZ, URZ ;  /* 0x000000fffffff290 */ /* 0x000fe4000fffe0ff */
[----:B------:R2:W-:Y:S01]  /*7300*/  UTMASTG.3D [UR40], [UR6] ;  /* 0x00000028060073b5 */ /* 0x0005e20008010000 */
[----:B------:R0:W-:Y:S01]  /*7310*/  UTMACMDFLUSH ;  /* 0x00000000000079b7 */ /* 0x0001e20000000000 */
[----:B--2---:R-:W-:Y:S04]  /*7320*/  DEPBAR.LE SB0, 0x1 ;  /* 0x000080400000791a */ /* 0x004fe80000000000 */
.L_x_130:
[----:B------:R-:W-:Y:S05]  /*7330*/  BSYNC.RECONVERGENT B0 ;  /* 0x0000000000007941 */ /* 0x000fea0003800200 */
.L_x_129:
[----:B------:R-:W-:Y:S01]  /*7340*/  BAR.SYNC.DEFER_BLOCKING 0x1, 0x80 ;  /* 0x0042000000007b1d */ /* 0x000fe20000010000 */
[----:B------:R-:W-:Y:S01]  /*7350*/  ISETP.NE.AND P1, PT, R111, RZ, PT ;  /* 0x000000ff6f00720c */ /* 0x000fe20003f25270 */
[----:B------:R-:W-:Y:S01]  /*7360*/  UISETP.NE.AND UP0, UPT, UR49, URZ, UPT ;  /* 0x000000ff3100728c */ /* 0x000fe2000bf05270 */
[----:B------:R-:W-:Y:S11]  /*7370*/  LEA R2, R60, UR48, 0x3 ;  /* 0x000000303c027c11 */ /* 0x000ff6000f8e18ff */
[----:B------:R-:W-:Y:S01]  /*7380*/  @P1 SHF.L.U32 R3, R101, 0x1f, RZ ;  /* 0x0000001f65031819 */ /* 0x000fe200000006ff */
[----:B------:R-:W-:Y:S06]  /*7390*/  BRA.U !UP0, `(.L_x_131) ;  /* 0x0000000108247547 */ /* 0x000fec000b800000 */
[----:B------:R-:W-:Y:S01]  /*73a0*/  IMAD.U32 R4, RZ, RZ, UR51 ;  /* 0x00000033ff047e24 */ /* 0x000fe2000f8e00ff */
[----:B------:R-:W-:Y:S01]  /*73b0*/  MOV R0, UR37 ;  /* 0x0000002500007c02 */ /* 0x000fe20008000f00 */
[----:B------:R-:W-:Y:S03]  /*73c0*/  UIADD3 UR51, UPT, UPT, UR51, 0x1, URZ ;  /* 0x0000000133337890 */ /* 0x000fe6000fffe0ff */
[----:B------:R-:W-:Y:S01]  /*73d0*/  @P1 LEA R4, R4, UR48, 0x3 ;  /* 0x0000003004041c11 */ /* 0x000fe2000f8e18ff */
[----:B------:R-:W-:Y:S04]  /*73e0*/  UISETP.NE.AND UP0, UPT, UR51, 0x4, UPT ;  /* 0x000000043300788c */ /* 0x000fe8000bf05270 */
[----:B------:R-:W-:Y:S01]  /*73f0*/  @P1 VIADD R4, R4, 0x120 ;  /* 0x0000012004041836 */ /* 0x000fe20000000000 */
[----:B------:R-:W-:Y:S04]  /*7400*/  USEL UR51, UR51, URZ, UP0 ;  /* 0x000000ff33337287 */ /* 0x000fe80008000000 */
[----:B------:R-:W-:Y:S04]  /*7410*/  @P1 PRMT R0, R0, 0x654, R4 ;  /* 0x0000065400001816 */ /* 0x000fe80000000004 */
[----:B------:R2:W-:Y:S04]  /*7420*/  @P1 SYNCS.ARRIVE.TRANS64.RED.A1T0 RZ, [R0+URZ], RZ ;  /* 0x000000ff00ff19a7 */ /* 0x0005e800081004ff */
.L_x_131:
[----:B------:R-:W4:Y:S01]  /*7430*/  @P1 SYNCS.PHASECHK.TRANS64.TRYWAIT P0, [R2+URZ+0x100], R3 ;  /* 0x00010003020015a7 */ /* 0x000f2200080011ff */
[----:B------:R-:W-:Y:S01]  /*7440*/  BSSY B1, `(.L_x_132) ;  /* 0x0000016000017945 */ /* 0x000fe20003800000 */
[----:B----4-:R-:W-:Y:S03]  /*7450*/  @P1 SEL R61, RZ, 0x1, !P0 ;  /* 0x00000001ff3d1807 */ /* 0x010fe60004000000 */
[----:B------:R-:W-:Y:S05]  /*7460*/  @!P1 BRA `(.L_x_133) ;  /* 0x00000000004c9947 */ /* 0x000fea0003800000 */
[----:B------:R-:W-:Y:S01]  /*7470*/  ISETP.NE.AND P0, PT, R61, RZ, PT ;  /* 0x000000ff3d00720c */ /* 0x000fe20003f05270 */
[----:B------:R-:W-:Y:S01]  /*7480*/  BSSY B0, `(.L_x_134) ;  /* 0x000000b000007945 */ /* 0x000fe20003800000 */
[----:B------:R-:W-:Y:S11]  /*7490*/  ISETP.NE.AND P1, PT, R62, RZ, PT ;  /* 0x000000ff3e00720c */ /* 0x000ff60003f25270 */
[----:B------:R-:W-:Y:S02]  /*74a0*/  @!UPT UIADD3 URZ, UPT, UPT, URZ, URZ, URZ ;  /* 0x000000fffffff290 */ /* 0x000fe4000fffe0ff */
[C---:B------:R-:W-:Y:S01]  /*74b0*/  @P1 IMAD R6, R60.reuse, 0x2000, R104 ;  /* 0x000020003c061824 */ /* 0x040fe200078e0268 */
[C---:B------:R-:W-:Y:S01]  /*74c0*/  @P1 LEA R4, R60.reuse, R102, 0xd ;  /* 0x000000663c041211 */ /* 0x040fe200078e68ff */
[C---:B------:R-:W-:Y:S02]  /*74d0*/  @P1 IMAD R5, R60.reuse, 0x2000, R103 ;  /* 0x000020003c051824 */ /* 0x040fe400078e0267 */
[----:B------:R-:W-:Y:S01]  /*74e0*/  @P1 IMAD R3, R60, 0x2000, R110 ;  /* 0x000020003c031824 */ /* 0x000fe200078e026e */
[----:B------:R-:W-:Y:S06]  /*74f0*/  @P0 BRA `(.L_x_135) ;  /* 0x00000000000c0947 */ /* 0x000fec0003800000 */
[----:B--2---:R-:W-:Y:S04]  /*7500*/  SHF.L.U32 R0, R101, 0x1f, RZ ;  /* 0x0000001f65007819 */ /* 0x004fe800000006ff */
[----:B------:R-:W2:Y:S02]  /*7510*/  SYNCS.PHASECHK.TRANS64.TRYWAIT P0, [R2+URZ+0x100], R0 ;  /* 0x00010000020075a7 */ /* 0x000ea400080011ff */
[----:B--2---:R-:W-:Y:S05]  /*7520*/  @!P0 BRA `(.L_x_136) ;  /* 0x0000003400d08947 */ /* 0x004fea0003800000 */
.L_x_135:
[----:B------:R-:W-:Y:S05]  /*7530*/  BSYNC B0 ;  /* 0x0000000000007941 */ /* 0x000fea0003800000 */
.L_x_134:
[----:B------:R-:W-:Y:S02]  /*7540*/  ISETP.NE.AND P0, PT, R62, RZ, PT ;  /* 0x000000ff3e00720c */ /* 0x000fe40003f05270 */
[----:B------:R-:W-:Y:S11]  /*7550*/  IADD3 R60, PT, PT, R60, 0x1, RZ ;  /* 0x000000013c3c7810 */ /* 0x000ff60007ffe0ff */
[----:B------:R4:W1:Y:S04]  /*7560*/  @P0 LDS.128 R56, [R6] ;  /* 0x0000000006380984 */ /* 0x0008680000000c00 */
[----:B------:R4:W1:Y:S04]  /*7570*/  @P0 LDS.128 R64, [R5+0x10] ;  /* 0x0000100005400984 */ /* 0x0008680000000c00 */
[----:B------:R4:W1:Y:S04]  /*7580*/  @P0 LDS.128 R72, [R4+0x20] ;  /* 0x0000200004480984 */ /* 0x0008680000000c00 */
[----:B------:R4:W1:Y:S02]  /*7590*/  @P0 LDS.128 R80, [R3+0x30] ;  /* 0x0000300003500984 */ /* 0x0008640000000c00 */
.L_x_133:
[----:B------:R-:W-:Y:S05]  /*75a0*/  BSYNC B1 ;  /* 0x0000000000017941 */ /* 0x000fea0003800000 */
.L_x_132:
[----:B--2---:R-:W-:Y:S05]  /*75b0*/  VIADD R0, R48, 0x20 ;  /* 0x0000002030007836 */ /* 0x004fea0000000000 */
[----:B------:R-:W-:Y:S04]  /*75c0*/  SHF.R.U32.HI R0, RZ, 0x15, R0 ;  /* 0x00000015ff007819 */ /* 0x000fe80000011600 */
[----:B------:R-:W-:Y:S11]  /*75d0*/  LOP3.LUT P0, RZ, R0, 0x3, R96, 0x48, !PT ;  /* 0x0000000300ff7812 */ /* 0x000ff60007804860 */
[----:B------:R-:W-:Y:S02]  /*75e0*/  @!UPT UIADD3 URZ, UPT, UPT, URZ, URZ, URZ ;  /* 0x000000fffffff290 */ /* 0x000fe4000fffe0ff */
[----:B------:R-:W-:Y:S05]  /*75f0*/  @!P0 BRA `(.L_x_137) ;  /* 0x0000000000408947 */ /* 0x000fea0003800000 */
[----:B------:R-:W2:Y:S01]  /*7600*/  LDCU.64 UR8, c[0x4][0x70] ;  /* 0x01000e00ff0877ac */ /* 0x000ea20008000a00 */
[----:B----4-:R-:W-:Y:S01]  /*7610*/  MOV R3, 0x0 ;  /* 0x0000000000037802 */ /* 0x010fe20000000f00 */
[----:B------:R-:W-:Y:S02]  /*7620*/  HFMA2 R12, -RZ, RZ, 0, 5.9604644775390625e-08 ;  /* 0x00000001ff0c7431 */ /* 0x000fe400000001ff */
[----:B-1----:R-:W-:Y:S02]  /*7630*/  IMAD.MOV.U32 R8, RZ, RZ, 0x192 ;  /* 0x00000192ff087424 */ /* 0x002fe400078e00ff */
[----:B------:R-:W-:Y:S01]  /*7640*/  IMAD.MOV.U32 R13, RZ, RZ, RZ ;  /* 0x000000ffff0d7224 */ /* 0x000fe200078e00ff */
[----:B------:R-:W1:Y:S01]  /*7650*/  LDCU.64 UR6, c[0x4][0x78] ;  /* 0x01000f00ff0677ac */ /* 0x000e620008000a00 */
[----:B------:R-:W4:Y:S01]  /*7660*/  LDC.64 R2, c[0x4][R3] ;  /* 0x0100000003027b82 */ /* 0x000f220000000a00 */
[----:B------:R-:W5:Y:S01]  /*7670*/  LDCU.64 UR4, c[0x4][0x10] ;  /* 0x01000200ff0477ac */ /* 0x000f620008000a00 */
[----:B--2---:R-:W-:Y:S01]  /*7680*/  MOV R5, UR9 ;  /* 0x0000000900057c02 */ /* 0x004fe20008000f00 */
[----:B------:R-:W-:Y:S01]  /*7690*/  IMAD.U32 R4, RZ, RZ, UR8 ;  /* 0x00000008ff047e24 */ /* 0x000fe2000f8e00ff */
[----:B-1----:R-:W-:Y:S01]  /*76a0*/  MOV R7, UR7 ;  /* 0x0000000700077c02 */ /* 0x002fe20008000f00 */
[----:B------:R-:W-:Y:S01]  /*76b0*/  IMAD.U32 R6, RZ, RZ, UR6 ;  /* 0x00000006ff067e24 */ /* 0x000fe2000f8e00ff */
[----:B-----5:R-:W-:Y:S01]  /*76c0*/  MOV R11, UR5 ;  /* 0x00000005000b7c02 */ /* 0x020fe20008000f00 */
[----:B------:R-:W-:Y:S02]  /*76d0*/  IMAD.U32 R10, RZ, RZ, UR4 ;  /* 0x00000004ff0a7e24 */ /* 0x000fe4000f8e00ff */
[----:B------:R-:W-:Y:S07]  /*76e0*/  LEPC R20, `(.L_x_137) ;  /* 0x000000001014794e */ /* 0x000fee0000000000 */
[----:B---34-:R-:W-:Y:S05]  /*76f0*/  CALL.ABS.NOINC R2 ;  /* 0x0000000002007343 */ /* 0x018fea0003c00000 */
.L_x_137:
[----:B------:R-:W-:Y:S01]  /*7700*/  ISETP.NE.AND P6, PT, R111, RZ, PT ;  /* 0x000000ff6f00720c */ /* 0x000fe20003fc5270 */
[----:B------:R-:W-:Y:S05]  /*7710*/  WARPSYNC.ALL ;  /* 0x0000000000007948 */ /* 0x000fea0003800000 */
[----:B------:R-:W-:Y:S01]  /*7720*/  R2UR UR4, R48 ;  /* 0x00000000300472ca */ /* 0x000fe200000e0000 */
[----:B------:R-:W-:Y:S01]  /*7730*/  BSSY.RECONVERGENT B0, `(.L_x_138) ;  /* 0x000008f000007945 */ /* 0x000fe20003800200 */
[----:B------:R-:W-:Y:S02]  /*7740*/  MOV R50, UR51 ;  /* 0x0000003300327c02 */ /* 0x000fe40008000f00 */
[----:B-1--4-:R-:W-:Y:S02]  /*7750*/  SHF.L.U32 R3, R56, 0x10, RZ ;  /* 0x0000001038037819 */ /* 0x012fe400000006ff */
[----:B------:R-:W-:Y:S02]  /*7760*/  MOV R63, UR37 ;  /* 0x00000025003f7c02 */ /* 0x000fe40008000f00 */
[----:B------:R-:W-:Y:S02]  /*7770*/  @P6 LEA R50, R50, UR48, 0x3 ;  /* 0x0000003032326c11 */ /* 0x000fe4000f8e18ff */
[----:B------:R-:W-:Y:S02]  /*7780*/  LOP3.LUT R51, R57, 0xffff0000, RZ, 0xc0, !PT ;  /* 0xffff000039337812 */ /* 0x000fe400078ec0ff */
[----:B------:R-:W-:Y:S01]  /*7790*/  @P6 IADD3 R50, PT, PT, R50, 0x120, RZ ;  /* 0x0000012032326810 */ /* 0x000fe20007ffe0ff */
[----:B------:R-:W1:Y:S01]  /*77a0*/  LDTM.x32 R4, tmem[UR4+0x20] ;  /* 0x00002004000479ee */ /* 0x000e6200082c0000 */
[----:B------:R-:W-:Y:S02]  /*77b0*/  ISETP.NE.AND P0, PT, R106, RZ, PT ;  /* 0x000000ff6a00720c */ /* 0x000fe40003f05270 */
[----:B------:R-:W-:Y:S02]  /*77c0*/  @P6 PRMT R63, R63, 0x654, R50 ;  /* 0x000006543f3f6816 */ /* 0x000fe40000000032 */
[----:B------:R-:W-:Y:S01]  /*77d0*/  SHF.L.U32 R50, R57, 0x10, RZ ;  /* 0x0000001039327819 */ /* 0x000fe200000006ff */
[C---:B-1----:R-:W-:Y:S01]  /*77e0*/  FMUL R0, R47.reuse, R4 ;  /* 0x000000042f007220 */ /* 0x042fe20000400000 */
[----:B------:R-:W-:Y:S01]  /*77f0*/  LOP3.LUT R4, R56, 0xffff0000, RZ, 0xc0, !PT ;  /* 0xffff000038047812 */ /* 0x000fe200078ec0ff */
[C---:B------:R-:W-:Y:S01]  /*7800*/  FMUL R2, R47.reuse, R5 ;  /* 0x000000052f027220 */ /* 0x040fe20000400000 */
[----:B------:R-:W-:Y:S01]  /*7810*/  FMUL R7, R47, R7 ;  /* 0x000000072f077220 */ /* 0x000fe20000400000 */
[----:B------:R-:W-:Y:S01]  /*7820*/  FFMA R0, R49, R3, R0 ;  /* 0x0000000331007223 */ /* 0x000fe20000000000 */
[----:B------:R-:W-:Y:S01]  /*7830*/  FMUL R3, R47, R6 ;  /* 0x000000062f037220 */ /* 0x000fe20000400000 */
[----:B------:R-:W-:Y:S01]  /*7840*/  FFMA R2, R49, R4, R2 ;  /* 0x0000000431027223 */ /* 0x000fe20000000002 */
[C---:B------:R-:W-:Y:S01]  /*7850*/  FMUL R4, R47.reuse, R8 ;  /* 0x000000082f047220 */ /* 0x040fe20000400000 */
[C---:B------:R-:W-:Y:S01]  /*7860*/  FMUL R8, R47.reuse, R12 ;  /* 0x0000000c2f087220 */ /* 0x040fe20000400000 */
[C---:B------:R-:W-:Y:S01]  /*7870*/  FMUL R12, R47.reuse, R16 ;  /* 0x000000102f0c7220 */ /* 0x040fe20000400000 */
[C---:B------:R-:W-:Y:S01]  /*7880*/  FMUL R16, R47.reuse, R20 ;  /* 0x000000142f107220 */ /* 0x040fe20000400000 */
[----:B------:R-:W-:Y:S01]  /*7890*/  F2FP.BF16.F32.PACK_AB R52, R2, R0 ;  /* 0x000000000234723e */ /* 0x000fe200000010ff */
[C---:B------:R-:W-:Y:S01]  /*78a0*/  FMUL R20, R47.reuse, R24 ;  /* 0x000000182f147220 */ /* 0x040fe20000400000 */
[C---:B------:R-:W-:Y:S01]  /*78b0*/  LOP3.LUT R0, R58.reuse, 0xffff0000, RZ, 0xc0, !PT ;  /* 0xffff00003a007812 */ /* 0x040fe200078ec0ff */
[----:B------:R-:W-:Y:S01]  /*78c0*/  FMUL R24, R47, R28 ;  /* 0x0000001c2f187220 */ /* 0x000fe20000400000 */
[----:B------:R-:W-:Y:S01]  /*78d0*/  SHF.L.U32 R2, R59, 0x10, RZ ;  /* 0x000000103b027819 */ /* 0x000fe200000006ff */
[C---:B------:R-:W-:Y:S01]  /*78e0*/  FMUL R28, R47.reuse, R32 ;  /* 0x000000202f1c7220 */ /* 0x040fe20000400000 */
[----:B------:R-:W-:Y:S01]  /*78f0*/  SHF.L.U32 R32, R58, 0x10, RZ ;  /* 0x000000103a207819 */ /* 0x000fe200000006ff */
[----:B------:R-:W-:Y:S01]  /*7900*/  FMUL R5, R47, R9 ;  /* 0x000000092f057220 */ /* 0x000fe20000400000 */
[C---:B------:R-:W-:Y:S01]  /*7910*/  FFMA R3, R49.reuse, R50, R3 ;  /* 0x0000003231037223 */ /* 0x040fe20000000003 */
[----:B------:R-:W-:Y:S01]  /*7920*/  FFMA R7, R49, R51, R7 ;  /* 0x0000003331077223 */ /* 0x000fe20000000007 */
[----:B------:R-:W-:Y:S01]  /*7930*/  FMUL R6, R47, R10 ;  /* 0x0000000a2f067220 */ /* 0x000fe20000400000 */
[----:B------:R-:W-:Y:S01]  /*7940*/  FFMA R4, R49, R32, R4 ;  /* 0x0000002031047223 */ /* 0x000fe20000000004 */
[----:B------:R-:W-:Y:S01]  /*7950*/  LOP3.LUT R32, R59, 0xffff0000, RZ, 0xc0, !PT ;  /* 0xffff00003b207812 */ /* 0x000fe200078ec0ff */
[----:B------:R-:W-:Y:S01]  /*7960*/  FFMA R5, R49, R0, R5 ;  /* 0x0000000031057223 */ /* 0x000fe20000000005 */
[C---:B------:R-:W-:Y:S01]  /*7970*/  SHF.L.U32 R0, R64.reuse, 0x10, RZ ;  /* 0x0000001040007819 */ /* 0x040fe200000006ff */
[----:B------:R-:W-:Y:S01]  /*7980*/  FMUL R11, R47, R11 ;  /* 0x0000000b2f0b7220 */ /* 0x000fe20000400000 */
[----:B------:R-:W-:Y:S01]  /*7990*/  F2FP.BF16.F32.PACK_AB R53, R7, R3 ;  /* 0x000000030735723e */ /* 0x000fe200000010ff */
[C---:B------:R-:W-:Y:S01]  /*79a0*/  FFMA R6, R49.reuse, R2, R6 ;  /* 0x0000000231067223 */ /* 0x040fe20000000006 */
[----:B------:R-:W-:Y:S01]  /*79b0*/  LOP3.LUT R2, R64, 0xffff0000, RZ, 0xc0, !PT ;  /* 0xffff000040027812 */ /* 0x000fe200078ec0ff */
[----:B------:R-:W-:Y:S01]  /*79c0*/  FFMA R11, R49, R32, R11 ;  /* 0x00000020310b7223 */ /* 0x000fe2000000000b */
[----:B------:R-:W-:Y:S01]  /*79d0*/  SHF.L.U32 R3, R65, 0x10, RZ ;  /* 0x0000001041037819 */ /* 0x000fe200000006ff */
[----:B------:R-:W-:Y:S01]  /*79e0*/  FFMA R8, R49, R0, R8 ;  /* 0x0000000031087223 */ /* 0x000fe20000000008 */
[----:B------:R-:W-:Y:S01]  /*79f0*/  LOP3.LUT R0, R65, 0xffff0000, RZ, 0xc0, !PT ;  /* 0xffff000041007812 */ /* 0x000fe200078ec0ff */
[----:B------:R-:W-:Y:S01]  /*7a00*/  FMUL R9, R47, R13 ;  /* 0x0000000d2f097220 */ /* 0x000fe20000400000 */
[----:B------:R-:W-:Y:S01]  /*7a10*/  F2FP.BF16.F32.PACK_AB R54, R5, R4 ;  /* 0x000000040536723e */ /* 0x000fe200000010ff */
[----:B------:R-:W-:Y:S01]  /*7a20*/  FMUL R10, R47, R14 ;  /* 0x0000000e2f0a7220 */ /* 0x000fe20000400000 */
[----:B------:R-:W-:Y:S01]  /*7a30*/  F2FP.BF16.F32.PACK_AB R55, R11, R6 ;  /* 0x000000060b37723e */ /* 0x000fe200000010ff */
[----:B------:R-:W-:Y:S01]  /*7a40*/  FMUL R15, R47, R15 ;  /* 0x0000000f2f0f7220 */ /* 0x000fe20000400000 */
[----:B------:R-:W-:Y:S01]  /*7a50*/  SHF.L.U32 R4, R81, 0x10, RZ ;  /* 0x0000001051047819 */ /* 0x000fe200000006ff */
[C---:B------:R-:W-:Y:S01]  /*7a60*/  FFMA R9, R49.reuse, R2, R9 ;  /* 0x0000000231097223 */ /* 0x040fe20000000009 */
[C---:B------:R-:W-:Y:S01]  /*7a70*/  SHF.L.U32 R2, R66.reuse, 0x10, RZ ;  /* 0x0000001042027819 */ /* 0x040fe200000006ff */
[C---:B------:R-:W-:Y:S01]  /*7a80*/  FFMA R10, R49.reuse, R3, R10 ;  /* 0x00000003310a7223 */ /* 0x040fe2000000000a */
[----:B------:R-:W-:Y:S01]  /*7a90*/  LOP3.LUT R3, R66, 0xffff0000, RZ, 0xc0, !PT ;  /* 0xffff000042037812 */ /* 0x000fe200078ec0ff */
[----:B------:R-:W-:Y:S01]  /*7aa0*/  FFMA R15, R49, R0, R15 ;  /* 0x00000000310f7223 */ /* 0x000fe2000000000f */
[----:B------:R-:W-:Y:S01]  /*7ab0*/  SHF.L.U32 R0, R67, 0x10, RZ ;  /* 0x0000001043007819 */ /* 0x000fe200000006ff */
[----:B------:R-:W-:Y:S01]  /*7ac0*/  FMUL R13, R47, R17 ;  /* 0x000000112f0d7220 */ /* 0x000fe20000400000 */
[----:B------:R-:W-:Y:S01]  /*7ad0*/  F2FP.BF16.F32.PACK_AB R8, R9, R8 ;  /* 0x000000080908723e */ /* 0x000fe200000010ff */
[----:B------:R-:W-:Y:S01]  /*7ae0*/  FMUL R14, R47, R18 ;  /* 0x000000122f0e7220 */ /* 0x000fe20000400000 */
[----:B------:R-:W-:Y:S01]  /*7af0*/  F2FP.BF16.F32.PACK_AB R9, R15, R10 ;  /* 0x0000000a0f09723e */ /* 0x000fe200000010ff */
[----:B------:R-:W-:Y:S01]  /*7b00*/  FFMA R12, R49, R2, R12 ;  /* 0x00000002310c7223 */ /* 0x000fe2000000000c */
[----:B------:R-:W-:Y:S01]  /*7b10*/  LOP3.LUT R2, R67, 0xffff0000, RZ, 0xc0, !PT ;  /* 0xffff000043027812 */ /* 0x000fe200078ec0ff */
[----:B------:R-:W-:Y:S01]  /*7b20*/  FFMA R13, R49, R3, R13 ;  /* 0x00000003310d7223 */ /* 0x000fe2000000000d */
[----:B------:R-:W-:Y:S01]  /*7b30*/  SHF.L.U32 R3, R73, 0x10, RZ ;  /* 0x0000001049037819 */ /* 0x000fe200000006ff */
[----:B------:R-:W-:Y:S01]  /*7b40*/  FFMA R14, R49, R0, R14 ;  /* 0x00000000310e7223 */ /* 0x000fe2000000000e */
[C---:B------:R-:W-:Y:S01]  /*7b50*/  SHF.L.U32 R0, R72.reuse, 0x10, RZ ;  /* 0x0000001048007819 */ /* 0x040fe200000006ff */
[----:B------:R-:W-:Y:S01]  /*7b60*/  FMUL R19, R47, R19 ;  /* 0x000000132f137220 */ /* 0x000fe20000400000 */
[----:B------:R-:W-:Y:S01]  /*7b70*/  F2FP.BF16.F32.PACK_AB R10, R13, R12 ;  /* 0x0000000c0d0a723e */ /* 0x000fe200000010ff */
[----:B------:R-:W-:Y:S01]  /*7b80*/  FMUL R17, R47, R21 ;  /* 0x000000152f117220 */ /* 0x000fe20000400000 */
[----:B------:R-:W-:Y:S01]  /*7b90*/  LOP3.LUT R5, R83, 0xffff0000, RZ, 0xc0, !PT ;  /* 0xffff000053057812 */ /* 0x000fe200078ec0ff */
[C---:B------:R-:W-:Y:S01]  /*7ba0*/  FFMA R19, R49.reuse, R2, R19 ;  /* 0x0000000231137223 */ /* 0x040fe20000000013 */
[----:B------:R-:W-:Y:S01]  /*7bb0*/  LOP3.LUT R2, R72, 0xffff0000, RZ, 0xc0, !PT ;  /* 0xffff000048027812 */ /* 0x000fe200078ec0ff */
[----:B------:R1:W-:Y:S01]  /*7bc0*/  STS.128 [R104+0x2000], R52 ;  /* 0x0020003468007388 */ /* 0x0003e20000000c00 */
[----:B------:R-:W-:Y:S01]  /*7bd0*/  FFMA R16, R49, R0, R16 ;  /* 0x0000000031107223 */ /* 0x000fe20000000010 */
[----:B------:R-:W-:Y:S01]  /*7be0*/  LOP3.LUT R0, R73, 0xffff0000, RZ, 0xc0, !PT ;  /* 0xffff000049007812 */ /* 0x000fe200078ec0ff */
[----:B------:R-:W-:Y:S01]  /*7bf0*/  FMUL R18, R47, R22 ;  /* 0x000000162f127220 */ /* 0x000fe20000400000 */
[----:B------:R-:W-:Y:S01]  /*7c00*/  F2FP.BF16.F32.PACK_AB R11, R19, R14 ;  /* 0x0000000e130b723e */ /* 0x000fe200000010ff */
[----:B------:R-:W-:Y:S01]  /*7c10*/  FMUL R23, R47, R23 ;  /* 0x000000172f177220 */ /* 0x000fe20000400000 */
[C---:B------:R-:W-:Y:S01]  /*7c20*/  FFMA R17, R49.reuse, R2, R17 ;  /* 0x0000000231117223 */ /* 0x040fe20000000011 */
[C---:B------:R-:W-:Y:S01]  /*7c30*/  SHF.L.U32 R2, R74.reuse, 0x10, RZ ;  /* 0x000000104a027819 */ /* 0x040fe200000006ff */
[----:B------:R-:W-:Y:S01]  /*7c40*/  FFMA R18, R49, R3, R18 ;  /* 0x0000000331127223 */ /* 0x000fe20000000012 */
[----:B------:R-:W-:Y:S01]  /*7c50*/  SHF.L.U32 R3, R75, 0x10, RZ ;  /* 0x000000104b037819 */ /* 0x000fe200000006ff */
[----:B------:R1:W-:Y:S01]  /*7c60*/  STS.128 [R103+0x2010], R8 ;  /* 0x0020100867007388 */ /* 0x0003e20000000c00 */
[----:B------:R-:W-:Y:S01]  /*7c70*/  F2FP.BF16.F32.PACK_AB R16, R17, R16 ;  /* 0x000000101110723e */ /* 0x000fe200000010ff */
[----:B------:R-:W-:Y:S01]  /*7c80*/  FFMA R23, R49, R0, R23 ;  /* 0x0000000031177223 */ /* 0x000fe20000000017 */
[----:B------:R-:W-:Y:S01]  /*7c90*/  LOP3.LUT R0, R74, 0xffff0000, RZ, 0xc0, !PT ;  /* 0xffff00004a007812 */ /* 0x000fe200078ec0ff */
[C---:B------:R-:W-:Y:S01]  /*7ca0*/  FMUL R21, R47.reuse, R25 ;  /* 0x000000192f157220 */ /* 0x040fe20000400000 */
[----:B------:R-:W-:Y:S01]  /*7cb0*/  FMUL R22, R47, R26 ;  /* 0x0000001a2f167220 */ /* 0x000fe20000400000 */
[C---:B------:R-:W-:Y:S01]  /*7cc0*/  FFMA R20, R49.reuse, R2, R20 ;  /* 0x0000000231147223 */ /* 0x040fe20000000014 */
[C---:B------:R-:W-:Y:S01]  /*7cd0*/  SHF.L.U32 R2, R80.reuse, 0x10, RZ ;  /* 0x0000001050027819 */ /* 0x040fe200000006ff */
[----:B------:R-:W-:Y:S01]  /*7ce0*/  FFMA R21, R49, R0, R21 ;  /* 0x0000000031157223 */ /* 0x000fe20000000015 */
[----:B------:R-:W-:Y:S01]  /*7cf0*/  LOP3.LUT R0, R75, 0xffff0000, RZ, 0xc0, !PT ;  /* 0xffff00004b007812 */ /* 0x000fe200078ec0ff */
[----:B------:R-:W-:Y:S01]  /*7d00*/  FFMA R22, R49, R3, R22 ;  /* 0x0000000331167223 */ /* 0x000fe20000000016 */
[C---:B------:R-:W-:Y:S01]  /*7d10*/  FMUL R27, R47.reuse, R27 ;  /* 0x0000001b2f1b7220 */ /* 0x040fe20000400000 */
[----:B------:R-:W-:Y:S01]  /*7d20*/  LOP3.LUT R3, R80, 0xffff0000, RZ, 0xc0, !PT ;  /* 0xffff000050037812 */ /* 0x000fe200078ec0ff */
[C---:B------:R-:W-:Y:S01]  /*7d30*/  FMUL R25, R47.reuse, R29 ;  /* 0x0000001d2f197220 */ /* 0x040fe20000400000 */
[----:B------:R-:W-:Y:S01]  /*7d40*/  FMUL R26, R47, R30 ;  /* 0x0000001e2f1a7220 */ /* 0x000fe20000400000 */
[C---:B------:R-:W-:Y:S01]  /*7d50*/  FFMA R27, R49.reuse, R0, R27 ;  /* 0x00000000311b7223 */ /* 0x040fe2000000001b */
[----:B------:R-:W-:Y:S01]  /*7d60*/  FFMA R24, R49, R2, R24 ;  /* 0x0000000231187223 */ /* 0x000fe20000000018 */
[----:B------:R-:W-:Y:S01]  /*7d70*/  LOP3.LUT R0, R81, 0xffff0000, RZ, 0xc0, !PT ;  /* 0xffff000051007812 */ /* 0x000fe200078ec0ff */
[----:B------:R-:W-:Y:S01]  /*7d80*/  FFMA R25, R49, R3, R25 ;  /* 0x0000000331197223 */ /* 0x000fe20000000019 */
[----:B------:R-:W-:Y:S01]  /*7d90*/  FMUL R31, R47, R31 ;  /* 0x0000001f2f1f7220 */ /* 0x000fe20000400000 */
[C---:B------:R-:W-:Y:S01]  /*7da0*/  SHF.L.U32 R2, R82.reuse, 0x10, RZ ;  /* 0x0000001052027819 */ /* 0x040fe200000006ff */
[----:B------:R-:W-:Y:S01]  /*7db0*/  FFMA R26, R49, R4, R26 ;  /* 0x00000004311a7223 */ /* 0x000fe2000000001a */
[----:B------:R-:W-:Y:S01]  /*7dc0*/  LOP3.LUT R3, R82, 0xffff0000, RZ, 0xc0, !PT ;  /* 0xffff000052037812 */ /* 0x000fe200078ec0ff */
[----:B------:R-:W-:Y:S01]  /*7dd0*/  FMUL R29, R47, R33 ;  /* 0x000000212f1d7220 */ /* 0x000fe20000400000 */
[----:B------:R-:W-:Y:S01]  /*7de0*/  SHF.L.U32 R4, R83, 0x10, RZ ;  /* 0x0000001053047819 */ /* 0x000fe200000006ff */
[----:B------:R-:W-:Y:S01]  /*7df0*/  FMUL R30, R47, R34 ;  /* 0x000000222f1e7220 */ /* 0x000fe20000400000 */
[----:B------:R-:W-:Y:S01]  /*7e00*/  F2FP.BF16.F32.PACK_AB R17, R23, R18 ;  /* 0x000000121711723e */ /* 0x000fe200000010ff */
[----:B------:R-:W-:Y:S01]  /*7e10*/  FFMA R31, R49, R0, R31 ;  /* 0x00000000311f7223 */ /* 0x000fe2000000001f */
[----:B------:R-:W-:Y:S01]  /*7e20*/  FMUL R35, R47, R35 ;  /* 0x000000232f237220 */ /* 0x000fe20000400000 */
[----:B------:R-:W-:Y:S01]  /*7e30*/  F2FP.BF16.F32.PACK_AB R18, R21, R20 ;  /* 0x000000141512723e */ /* 0x000fe200000010ff */
[----:B------:R-:W-:Y:S01]  /*7e40*/  FFMA R28, R49, R2, R28 ;  /* 0x00000002311c7223 */ /* 0x000fe2000000001c */
[----:B------:R-:W-:Y:S01]  /*7e50*/  F2FP.BF16.F32.PACK_AB R19, R27, R22 ;  /* 0x000000161b13723e */ /* 0x000fe200000010ff */
[C---:B------:R-:W-:Y:S01]  /*7e60*/  FFMA R29, R49.reuse, R3, R29 ;  /* 0x00000003311d7223 */ /* 0x040fe2000000001d */
[C---:B------:R-:W-:Y:S01]  /*7e70*/  FFMA R30, R49.reuse, R4, R30 ;  /* 0x00000004311e7223 */ /* 0x040fe2000000001e */
[----:B------:R-:W-:Y:S01]  /*7e80*/  FFMA R35, R49, R5, R35 ;  /* 0x0000000531237223 */ /* 0x000fe20000000023 */
[----:B------:R-:W-:Y:S01]  /*7e90*/  F2FP.BF16.F32.PACK_AB R24, R25, R24 ;  /* 0x000000181918723e */ /* 0x000fe200000010ff */
[----:B------:R1:W-:Y:S01]  /*7ea0*/  STS.128 [R102+0x2020], R16 ;  /* 0x0020201066007388 */ /* 0x0003e20000000c00 */
[----:B------:R-:W-:Y:S02]  /*7eb0*/  F2FP.BF16.F32.PACK_AB R25, R31, R26 ;  /* 0x0000001a1f19723e */ /* 0x000fe400000010ff */
[----:B------:R-:W-:Y:S02]  /*7ec0*/  F2FP.BF16.F32.PACK_AB R26, R29, R28 ;  /* 0x0000001c1d1a723e */ /* 0x000fe400000010ff */
[----:B------:R-:W-:Y:S02]  /*7ed0*/  F2FP.BF16.F32.PACK_AB R27, R35, R30 ;  /* 0x0000001e231b723e */ /* 0x000fe400000010ff */
[----:B------:R-:W-:Y:S02]  /*7ee0*/  LEA R0, R60, UR48, 0x3 ;  /* 0x000000303c007c11 */ /* 0x000fe4000f8e18ff */
[----:B------:R-:W-:Y:S01]  /*7ef0*/  @P6 SHF.L.U32 R2, R101, 0x1f, RZ ;  /* 0x0000001f65026819 */ /* 0x000fe200000006ff */
        /* <DEDUP_REMOVED lines=9> */
[----:B------:R-:W-:Y:S02]  /*7f90*/  UIADD3 UR8, UP0, UPT, UR52, 0x680, URZ ;  /* 0x0000068034087890 */ /* 0x000fe4000ff1e0ff */
[----:B------:R-:W-:Y:S02]  /*7fa0*/  UIADD3 UR5, UPT, UPT, UR41, 0x20, URZ ;  /* 0x0000002029057890 */ /* 0x000fe4000fffe0ff */
[----:B------:R-:W-:Y:S02]  /*7fb0*/  UIADD3 UR4, UPT, UPT, UR48, 0x2400, URZ ;  /* 0x0000240030047890 */ /* 0x000fe4000fffe0ff */
[----:B------:R-:W-:Y:S01]  /*7fc0*/  UIADD3.X UR9, UPT, UPT, URZ, UR53, URZ, UP0, !UPT ;  /* 0x00000035ff097290 */ /* 0x000fe200087fe4ff */
[----:B------:R-:W-:Y:S01]  /*7fd0*/  UMOV UR6, UR42 ;  /* 0x0000002a00067c82 */ /* 0x000fe20008000000 */
[----:B------:R-:W-:Y:S07]  /*7fe0*/  UMOV UR7, UR36 ;  /* 0x0000002400077c82 */ /* 0x000fee0008000000 */
[----:B------:R2:W-:Y:S01]  /*7ff0*/  UTMASTG.3D [UR4], [UR8] ;  /* 0x00000004080073b5 */ /* 0x0005e20008010000 */
[----:B------:R0:W-:Y:S01]  /*8000*/  UTMACMDFLUSH ;  /* 0x00000000000079b7 */ /* 0x0001e20000000000 */
[----:B--2---:R-:W-:Y:S04]  /*8010*/  DEPBAR.LE SB0, 0x1 ;  /* 0x000080400000791a */ /* 0x004fe80000000000 */
.L_x_139:
[----:B------:R-:W-:Y:S05]  /*8020*/  BSYNC.RECONVERGENT B0 ;  /* 0x0000000000007941 */ /* 0x000fea0003800200 */
.L_x_138:
[----:B------:R-:W-:Y:S01]  /*8030*/  BAR.SYNC.DEFER_BLOCKING 0x1, 0x80 ;  /* 0x0042000000007b1d */ /* 0x000fe20000010000 */
[----:B------:R-:W-:Y:S04]  /*8040*/  UIADD3 UR40, UPT, UPT, UR51, 0x1, URZ ;  /* 0x0000000133287890 */ /* 0x000fe8000fffe0ff */
[----:B------:R-:W-:Y:S04]  /*8050*/  UISETP.NE.AND UP0, UPT, UR40, 0x4, UPT ;  /* 0x000000042800788c */ /* 0x000fe8000bf05270 */
[----:B------:R-:W-:Y:S01]  /*8060*/  USEL UR40, UR40, URZ, UP0 ;  /* 0x000000ff28287287 */ /* 0x000fe20008000000 */
[----:B------:R2:W-:Y:S01]  /*8070*/  @P6 SYNCS.ARRIVE.TRANS64.RED.A1T0 RZ, [R63+URZ], RZ ;  /* 0x000000ff3fff69a7 */ /* 0x0005e200081004ff */
[----:B------:R-:W-:Y:S01]  /*8080*/  BSSY B1, `(.L_x_140) ;  /* 0x0000017000017945 */ /* 0x000fe20003800000 */
[----:B------:R-:W4:Y:S02]  /*8090*/  @P6 SYNCS.PHASECHK.TRANS64.TRYWAIT P0, [R0+URZ+0x100], R2 ;  /* 0x00010002000065a7 */ /* 0x000f2400080011ff */
[----:B----4-:R-:W-:Y:S01]  /*80a0*/  @P6 SEL R61, RZ, 0x1, !P0 ;  /* 0x00000001ff3d6807 */ /* 0x010fe20004000000 */
[----:B--2---:R-:W-:Y:S06]  /*80b0*/  @!P6 BRA `(.L_x_141) ;  /* 0x00000000004ce947 */ /* 0x004fec0003800000 */
        /* <DEDUP_REMOVED lines=9> */
[----:B------:R-:W-:Y:S04]  /*8150*/  SHF.L.U32 R6, R101, 0x1f, RZ ;  /* 0x0000001f65067819 */ /* 0x000fe800000006ff */
[----:B------:R-:W2:Y:S02]  /*8160*/  SYNCS.PHASECHK.TRANS64.TRYWAIT P0, [R0+URZ+0x100], R6 ;  /* 0x00010006000075a7 */ /* 0x000ea400080011ff */
[----:B--2---:R-:W-:Y:S05]  /*8170*/  @!P0 BRA `(.L_x_144) ;  /* 0x0000002800d08947 */ /* 0x004fea0003800000 */
.L_x_143:
[----:B------:R-:W-:Y:S05]  /*8180*/  BSYNC B0 ;  /* 0x0000000000007941 */ /* 0x000fea0003800000 */
.L_x_142:
[----:B------:R-:W-:Y:S02]  /*8190*/  ISETP.NE.AND P0, PT, R62, RZ, PT ;  /* 0x000000ff3e00720c */ /* 0x000fe40003f05270 */
[----:B------:R-:W-:Y:S11]  /*81a0*/  IADD3 R60, PT, PT, R60, 0x1, RZ ;  /* 0x000000013c3c7810 */ /* 0x000ff60007ffe0ff */
[----:B------:R4:W1:Y:S04]  /*81b0*/  @P0 LDS.128 R56, [R5] ;  /* 0x0000000005380984 */ /* 0x0008680000000c00 */
[----:B------:R4:W1:Y:S04]  /*81c0*/  @P0 LDS.128 R64, [R4+0x10] ;  /* 0x0000100004400984 */ /* 0x0008680000000c00 */
[----:B------:R4:W1:Y:S04]  /*81d0*/  @P0 LDS.128 R72, [R3+0x20] ;  /* 0x0000200003480984 */ /* 0x0008680000000c00 */
[----:B------:R4:W1:Y:S02]  /*81e0*/  @P0 LDS.128 R80, [R2+0x30] ;  /* 0x0000300002500984 */ /* 0x0008640000000c00 */
.L_x_141:
[----:B------:R-:W-:Y:S05]  /*81f0*/  BSYNC B1 ;  /* 0x0000000000017941 */ /* 0x000fea0003800000 */
.L_x_140:
        /* <DEDUP_REMOVED lines=21> */
.L_x_145:
        /* <DEDUP_REMOVED lines=146> */
.L_x_147:
[----:B------:R-:W-:Y:S05]  /*8c70*/  BSYNC.RECONVERGENT B0 ;  /* 0x0000000000007941 */ /* 0x000fea0003800200 */
.L_x_146:
        /* <DEDUP_REMOVED lines=21> */
.L_x_151:
[----:B------:R-:W-:Y:S05]  /*8dd0*/  BSYNC B0 ;  /* 0x0000000000007941 */ /* 0x000fea0003800000 */
.L_x_150:
[----:B------:R-:W-:Y:S11]  /*8de0*/  ISETP.NE.AND P0, PT, R62, RZ, PT ;  /* 0x000000ff3e00720c */ /* 0x000ff60003f05270 */
[----:B------:R-:W-:Y:S02]  /*8df0*/  @!UPT UIADD3 URZ, UPT, UPT, URZ, URZ, URZ ;  /* 0x000000fffffff290 */ /* 0x000fe4000fffe0ff */
[----:B------:R4:W1:Y:S04]  /*8e00*/  @P0 LDS.128 R56, [R4] ;  /* 0x0000000004380984 */ /* 0x0008680000000c00 */
[----:B------:R4:W1:Y:S04]  /*8e10*/  @P0 LDS.128 R64, [R3+0x10] ;  /* 0x0000100003400984 */ /* 0x0008680000000c00 */
[----:B------:R4:W1:Y:S04]  /*8e20*/  @P0 LDS.128 R72, [R2+0x20] ;  /* 0x0000200002480984 */ /* 0x0008680000000c00 */
[----:B------:R4:W1:Y:S02]  /*8e30*/  @P0 LDS.128 R80, [R60+0x30] ;  /* 0x000030003c500984 */ /* 0x0008640000000c00 */
.L_x_149:
[----:B------:R-:W-:Y:S05]  /*8e40*/  BSYNC B1 ;  /* 0x0000000000017941 */ /* 0x000fea0003800000 */
.L_x_148:
        /* <DEDUP_REMOVED lines=21> */
.L_x_153:
[----:B------:R-:W-:Y:S01]  /*8fa0*/  ISETP.NE.AND P0, PT, R106, RZ, PT ;  /* 0x000000ff6a00720c */ /* 0x000fe20003f05270 */
[----:B------:R-:W-:Y:S05]  /*8fb0*/  WARPSYNC.ALL ;  /* 0x0000000000007948 */ /* 0x000fea0003800000 */
[----:B------:R-:W-:Y:S01]  /*8fc0*/  R2UR UR4, R48 ;  /* 0x00000000300472ca */ /* 0x000fe200000e0000 */
[----:B------:R-:W-:Y:S01]  /*8fd0*/  BSSY.RECONVERGENT B0, `(.L_x_154) ;  /* 0x000008b000007945 */ /* 0x000fe20003800200 */
[C---:B-1----:R-:W-:Y:S02]  /*8fe0*/  SHF.L.U32 R48, R56.reuse, 0x10, RZ ;  /* 0x0000001038307819 */ /* 0x042fe400000006ff */
[----:B------:R-:W-:Y:S02]  /*8ff0*/  LOP3.LUT R50, R56, 0xffff0000, RZ, 0xc0, !PT ;  /* 0xffff000038327812 */ /* 0x000fe400078ec0ff */
[C---:B------:R-:W-:Y:S02]  /*9000*/  SHF.L.U32 R51, R57.reuse, 0x10, RZ ;  /* 0x0000001039337819 */ /* 0x040fe400000006ff */
[----:B------:R-:W-:Y:S02]  /*9010*/  LOP3.LUT R52, R57, 0xffff0000, RZ, 0xc0, !PT ;  /* 0xffff000039347812 */ /* 0x000fe400078ec0ff */
[C---:B------:R-:W-:Y:S02]  /*9020*/  SHF.L.U32 R53, R58.reuse, 0x10, RZ ;  /* 0x000000103a357819 */ /* 0x040fe400000006ff */
[----:B------:R-:W-:Y:S01]  /*9030*/  LOP3.LUT R54, R58, 0xffff0000, RZ, 0xc0, !PT ;  /* 0xffff00003a367812 */ /* 0x000fe200078ec0ff */
[----:B----4-:R-:W1:Y:S01]  /*9040*/  LDTM.x32 R4, tmem[UR4+0x60] ;  /* 0x00006004000479ee */ /* 0x010e6200082c0000 */
[C---:B------:R-:W-:Y:S01]  /*9050*/  SHF.L.U32 R55, R59.reuse, 0x10, RZ ;  /* 0x000000103b377819 */ /* 0x040fe200000006ff */
[----:B------:R-:W-:Y:S01]  /*9060*/  NOP ;  /* 0x0000000000007918 */ /* 0x000fe20000000000 */
[----:B------:R-:W-:Y:S02]  /*9070*/  LOP3.LUT R56, R59, 0xffff0000, RZ, 0xc0, !PT ;  /* 0xffff00003b387812 */ /* 0x000fe400078ec0ff */
[C---:B------:R-:W-:Y:S02]  /*9080*/  SHF.L.U32 R57, R64.reuse, 0x10, RZ ;  /* 0x0000001040397819 */ /* 0x040fe400000006ff */
[----:B------:R-:W-:Y:S02]  /*9090*/  LOP3.LUT R58, R64, 0xffff0000, RZ, 0xc0, !PT ;  /* 0xffff0000403a7812 */ /* 0x000fe400078ec0ff */
[C---:B------:R-:W-:Y:S02]  /*90a0*/  SHF.L.U32 R59, R65.reuse, 0x10, RZ ;  /* 0x00000010413b7819 */ /* 0x040fe400000006ff */
[----:B------:R-:W-:Y:S02]  /*90b0*/  LOP3.LUT R60, R65, 0xffff0000, RZ, 0xc0, !PT ;  /* 0xffff0000413c7812 */ /* 0x000fe400078ec0ff */
[C---:B------:R-:W-:Y:S02]  /*90c0*/  SHF.L.U32 R61, R66.reuse, 0x10, RZ ;  /* 0x00000010423d7819 */ /* 0x040fe400000006ff */
[----:B------:R-:W-:Y:S02]  /*90d0*/  LOP3.LUT R62, R66, 0xffff0000, RZ, 0xc0, !PT ;  /* 0xffff0000423e7812 */ /* 0x000fe400078ec0ff */
[C---:B------:R-:W-:Y:S02]  /*90e0*/  SHF.L.U32 R63, R67.reuse, 0x10, RZ ;  /* 0x00000010433f7819 */ /* 0x040fe400000006ff */
[----:B------:R-:W-:Y:S02]  /*90f0*/  IADD3 R112, PT, PT, R112, 0x190, RZ ;  /* 0x0000019070707810 */ /* 0x000fe40007ffe0ff */
[----:B------:R-:W-:Y:S02]  /*9100*/  LOP3.LUT R64, R67, 0xffff0000, RZ, 0xc0, !PT ;  /* 0xffff000043407812 */ /* 0x000fe400078ec0ff */
[C---:B------:R-:W-:Y:S01]  /*9110*/  SHF.L.U32 R65, R72.reuse, 0x10, RZ ;  /* 0x0000001048417819 */ /* 0x040fe200000006ff */
[C---:B-1----:R-:W-:Y:S01]  /*9120*/  FMUL R4, R47.reuse, R4 ;  /* 0x000000042f047220 */ /* 0x042fe20000400000 */
[----:B------:R-:W-:Y:S01]  /*9130*/  LOP3.LUT R66, R72, 0xffff0000, RZ, 0xc0, !PT ;  /* 0xffff000048427812 */ /* 0x000fe200078ec0ff */
[----:B------:R-:W-:Y:S01]  /*9140*/  FMUL R5, R47, R5 ;  /* 0x000000052f057220 */ /* 0x000fe20000400000 */
[----:B------:R-:W-:Y:S01]  /*9150*/  LOP3.LUT R112, R112, 0xfefffff8, RZ, 0xc0, !PT ;  /* 0xfefffff870707812 */ /* 0x000fe200078ec0ff */
[----:B------:R-:W-:Y:S01]  /*9160*/  FFMA R4, R49, R48, R4 ;  /* 0x0000003031047223 */ /* 0x000fe20000000004 */
[----:B------:R-:W-:Y:S01]  /*9170*/  FMUL R6, R47, R6 ;  /* 0x000000062f067220 */ /* 0x000fe20000400000 */
[----:B------:R-:W-:Y:S01]  /*9180*/  FFMA R5, R49, R50, R5 ;  /* 0x0000003231057223 */ /* 0x000fe20000000005 */
[----:B------:R-:W-:Y:S01]  /*9190*/  SHF.L.U32 R67, R73, 0x10, RZ ;  /* 0x0000001049437819 */ /* 0x000fe200000006ff */
[----:B------:R1:W-:Y:S01]  /*91a0*/  SYNCS.ARRIVE.TRANS64.RED.A1T0 RZ, [R112+URZ], RZ ;  /* 0x000000ff70ff79a7 */ /* 0x0003e200081004ff */
[----:B------:R-:W-:Y:S01]  /*91b0*/  FFMA R6, R49, R51, R6 ;  /* 0x0000003331067223 */ /* 0x000fe20000000006 */
[----:B------:R-:W-:Y:S01]  /*91c0*/  FMUL R7, R47, R7 ;  /* 0x000000072f077220 */ /* 0x000fe20000400000 */
[----:B------:R-:W-:Y:S01]  /*91d0*/  F2FP.BF16.F32.PACK_AB R4, R5, R4 ;  /* 0x000000040504723e */ /* 0x000fe200000010ff */
[C---:B------:R-:W-:Y:S01]  /*91e0*/  FMUL R8, R47.reuse, R8 ;  /* 0x000000082f087220 */ /* 0x040fe20000400000 */
[----:B------:R-:W-:Y:S01]  /*91f0*/  FMUL R9, R47, R9 ;  /* 0x000000092f097220 */ /* 0x000fe20000400000 */
[----:B------:R-:W-:Y:S01]  /*9200*/  LOP3.LUT R68, R73, 0xffff0000, RZ, 0xc0, !PT ;  /* 0xffff000049447812 */ /* 0x000fe200078ec0ff */
[C---:B------:R-:W-:Y:S01]  /*9210*/  FFMA R7, R49.reuse, R52, R7 ;  /* 0x0000003431077223 */ /* 0x040fe20000000007 */
[C---:B------:R-:W-:Y:S01]  /*9220*/  FFMA R8, R49.reuse, R53, R8 ;  /* 0x0000003531087223 */ /* 0x040fe20000000008 */
[C---:B------:R-:W-:Y:S01]  /*9230*/  SHF.L.U32 R69, R74.reuse, 0x10, RZ ;  /* 0x000000104a457819 */ /* 0x040fe200000006ff */
[----:B------:R-:W-:Y:S01]  /*9240*/  FFMA R9, R49, R54, R9 ;  /* 0x0000003631097223 */ /* 0x000fe20000000009 */
[----:B------:R-:W-:Y:S01]  /*9250*/  FMUL R10, R47, R10 ;  /* 0x0000000a2f0a7220 */ /* 0x000fe20000400000 */
[----:B------:R-:W-:Y:S01]  /*9260*/  F2FP.BF16.F32.PACK_AB R5, R7, R6 ;  /* 0x000000060705723e */ /* 0x000fe200000010ff */
[C---:B------:R-:W-:Y:S01]  /*9270*/  FMUL R11, R47.reuse, R11 ;  /* 0x0000000b2f0b7220 */ /* 0x040fe20000400000 */
[----:B------:R-:W-:Y:S01]  /*9280*/  FMUL R0, R47, R12 ;  /* 0x0000000c2f007220 */ /* 0x000fe20000400000 */
[----:B------:R-:W-:Y:S01]  /*9290*/  F2FP.BF16.F32.PACK_AB R6, R9, R8 ;  /* 0x000000080906723e */ /* 0x000fe200000010ff */
[C---:B------:R-:W-:Y:S01]  /*92a0*/  FFMA R10, R49.reuse, R55, R10 ;  /* 0x00000037310a7223 */ /* 0x040fe2000000000a */
[C---:B------:R-:W-:Y:S01]  /*92b0*/  FFMA R11, R49.reuse, R56, R11 ;  /* 0x00000038310b7223 */ /* 0x040fe2000000000b */
[----:B------:R-:W-:Y:S01]  /*92c0*/  LOP3.LUT R70, R74, 0xffff0000, RZ, 0xc0, !PT ;  /* 0xffff00004a467812 */ /* 0x000fe200078ec0ff */
[----:B------:R-:W-:Y:S01]  /*92d0*/  FFMA R0, R49, R57, R0 ;  /* 0x0000003931007223 */ /* 0x000fe20000000000 */
[----:B------:R-:W-:Y:S01]  /*92e0*/  FMUL R2, R47, R13 ;  /* 0x0000000d2f027220 */ /* 0x000fe20000400000 */
[----:B------:R-:W-:Y:S01]  /*92f0*/  SHF.L.U32 R71, R75, 0x10, RZ ;  /* 0x000000104b477819 */ /* 0x000fe200000006ff */
[----:B------:R-:W-:Y:S01]  /*9300*/  FMUL R3, R47, R14 ;  /* 0x0000000e2f037220 */ /* 0x000fe20000400000 */
[----:B------:R-:W-:Y:S01]  /*9310*/  F2FP.BF16.F32.PACK_AB R7, R11, R10 ;  /* 0x0000000a0b07723e */ /* 0x000fe200000010ff */
[----:B------:R-:W-:Y:S01]  /*9320*/  FFMA R2, R49, R58, R2 ;  /* 0x0000003a31027223 */ /* 0x000fe20000000002 */
[C---:B------:R-:W-:Y:S01]  /*9330*/  FMUL R15, R47.reuse, R15 ;  /* 0x0000000f2f0f7220 */ /* 0x040fe20000400000 */
[C---:B------:R-:W-:Y:S01]  /*9340*/  FMUL R12, R47.reuse, R16 ;  /* 0x000000102f0c7220 */ /* 0x040fe20000400000 */
[----:B------:R-:W-:Y:S01]  /*9350*/  FMUL R13, R47, R17 ;  /* 0x000000112f0d7220 */ /* 0x000fe20000400000 */
[----:B------:R1:W-:Y:S01]  /*9360*/  STS.128 [R104+0x6000], R4 ;  /* 0x0060000468007388 */ /* 0x0003e20000000c00 */
[----:B------:R-:W-:Y:S01]  /*9370*/  LOP3.LUT R72, R75, 0xffff0000, RZ, 0xc0, !PT ;  /* 0xffff00004b487812 */ /* 0x000fe200078ec0ff */
[C---:B------:R-:W-:Y:S01]  /*9380*/  FFMA R3, R49.reuse, R59, R3 ;  /* 0x0000003b31037223 */ /* 0x040fe20000000003 */
[----:B------:R-:W-:Y:S01]  /*9390*/  SHF.L.U32 R73, R80, 0x10, RZ ;  /* 0x0000001050497819 */ /* 0x000fe200000006ff */
[C---:B------:R-:W-:Y:S01]  /*93a0*/  FFMA R15, R49.reuse, R60, R15 ;  /* 0x0000003c310f7223 */ /* 0x040fe2000000000f */
[----:B------:R-:W-:Y:S01]  /*93b0*/  F2FP.BF16.F32.PACK_AB R8, R2, R0 ;  /* 0x000000000208723e */ /* 0x000fe200000010ff */
[C---:B------:R-:W-:Y:S01]  /*93c0*/  FFMA R12, R49.reuse, R61, R12 ;  /* 0x0000003d310c7223 */ /* 0x040fe2000000000c */
[----:B------:R-:W-:Y:S01]  /*93d0*/  FFMA R13, R49, R62, R13 ;  /* 0x0000003e310d7223 */ /* 0x000fe2000000000d */
[C---:B------:R-:W-:Y:S01]  /*93e0*/  FMUL R14, R47.reuse, R18 ;  /* 0x000000122f0e7220 */ /* 0x040fe20000400000 */
[C---:B------:R-:W-:Y:S01]  /*93f0*/  FMUL R19, R47.reuse, R19 ;  /* 0x000000132f137220 */ /* 0x040fe20000400000 */
[C---:B------:R-:W-:Y:S01]  /*9400*/  FMUL R16, R47.reuse, R20 ;  /* 0x000000142f107220 */ /* 0x040fe20000400000 */
[----:B------:R-:W-:Y:S01]  /*9410*/  FMUL R17, R47, R21 ;  /* 0x000000152f117220 */ /* 0x000fe20000400000 */
[----:B------:R-:W-:Y:S01]  /*9420*/  FFMA R14, R49, R63, R14 ;  /* 0x0000003f310e7223 */ /* 0x000fe2000000000e */
        /* <DEDUP_REMOVED lines=11> */
[----:B------:R-:W-:Y:S01]  /*94e0*/  F2FP.BF16.F32.PACK_AB R9, R15, R3 ;  /* 0x000000030f09723e */ /* 0x000fe200000010ff */
[----:B------:R-:W-:Y:S01]  /*94f0*/  FFMA R20, R49, R69, R20 ;  /* 0x0000004531147223 */ /* 0x000fe20000000014 */
[----:B------:R-:W-:Y:S01]  /*9500*/  F2FP.BF16.F32.PACK_AB R10, R13, R12 ;  /* 0x0000000c0d0a723e */ /* 0x000fe200000010ff */
[----:B------:R-:W-:Y:S01]  /*9510*/  FMUL R24, R47, R28 ;  /* 0x0000001c2f187220 */ /* 0x000fe20000400000 */
[----:B------:R-:W-:Y:S01]  /*9520*/  F2FP.BF16.F32.PACK_AB R11, R19, R14 ;  /* 0x0000000e130b723e */ /* 0x000fe200000010ff */
[----:B------:R-:W-:Y:S01]  /*9530*/  FFMA R21, R49, R70, R21 ;  /* 0x0000004631157223 */ /* 0x000fe20000000015 */
[----:B------:R-:W-:Y:S01]  /*9540*/  LOP3.LUT R74, R80, 0xffff0000, RZ, 0xc0, !PT ;  /* 0xffff0000504a7812 */ /* 0x000fe200078ec0ff */
[----:B------:R-:W-:Y:S01]  /*9550*/  FMUL R25, R47, R29 ;  /* 0x0000001d2f197220 */ /* 0x000fe20000400000 */
[----:B------:R-:W-:Y:S01]  /*9560*/  SHF.L.U32 R75, R81, 0x10, RZ ;  /* 0x00000010514b7819 */ /* 0x000fe200000006ff */
[----:B------:R1:W-:Y:S01]  /*9570*/  STS.128 [R103+0x6010], R8 ;  /* 0x0060100867007388 */ /* 0x0003e20000000c00 */
[----:B------:R-:W-:Y:S01]  /*9580*/  FFMA R22, R49, R71, R22 ;  /* 0x0000004731167223 */ /* 0x000fe20000000016 */
[----:B------:R-:W-:Y:S01]  /*9590*/  LOP3.LUT R76, R81, 0xffff0000, RZ, 0xc0, !PT ;  /* 0xffff0000514c7812 */ /* 0x000fe200078ec0ff */
[----:B------:R-:W-:Y:S01]  /*95a0*/  FMUL R26, R47, R30 ;  /* 0x0000001e2f1a7220 */ /* 0x000fe20000400000 */
[----:B------:R-:W-:Y:S01]  /*95b0*/  FFMA R27, R49, R72, R27 ;  /* 0x00000048311b7223 */ /* 0x000fe2000000001b */
[C---:B------:R-:W-:Y:S01]  /*95c0*/  SHF.L.U32 R77, R82.reuse, 0x10, RZ ;  /* 0x00000010524d7819 */ /* 0x040fe200000006ff */
[----:B------:R-:W-:Y:S01]  /*95d0*/  FMUL R31, R47, R31 ;  /* 0x0000001f2f1f7220 */ /* 0x000fe20000400000 */
[----:B------:R-:W-:Y:S01]  /*95e0*/  FFMA R24, R49, R73, R24 ;  /* 0x0000004931187223 */ /* 0x000fe20000000018 */
[----:B------:R-:W-:Y:S01]  /*95f0*/  LOP3.LUT R78, R82, 0xffff0000, RZ, 0xc0, !PT ;  /* 0xffff0000524e7812 */ /* 0x000fe200078ec0ff */
[----:B------:R-:W-:Y:S01]  /*9600*/  FMUL R28, R47, R32 ;  /* 0x000000202f1c7220 */ /* 0x000fe20000400000 */
[----:B------:R-:W-:Y:S01]  /*9610*/  FFMA R25, R49, R74, R25 ;  /* 0x0000004a31197223 */ /* 0x000fe20000000019 */
[----:B------:R-:W-:Y:S01]  /*9620*/  SHF.L.U32 R79, R83, 0x10, RZ ;  /* 0x00000010534f7819 */ /* 0x000fe200000006ff */
[----:B------:R-:W-:Y:S01]  /*9630*/  FMUL R29, R47, R33 ;  /* 0x000000212f1d7220 */ /* 0x000fe20000400000 */
[----:B------:R-:W-:Y:S01]  /*9640*/  F2FP.BF16.F32.PACK_AB R16, R17, R16 ;  /* 0x000000101110723e */ /* 0x000fe200000010ff */
[----:B------:R-:W-:Y:S01]  /*9650*/  FFMA R26, R49, R75, R26 ;  /* 0x0000004b311a7223 */ /* 0x000fe2000000001a */
[----:B------:R-:W-:Y:S01]  /*9660*/  LOP3.LUT R80, R83, 0xffff0000, RZ, 0xc0, !PT ;  /* 0xffff000053507812 */ /* 0x000fe200078ec0ff */
        /* <DEDUP_REMOVED lines=33> */
.L_x_155:
[----:B------:R-:W-:Y:S05]  /*9880*/  BSYNC.RECONVERGENT B0 ;  /* 0x0000000000007941 */ /* 0x000fea0003800200 */
.L_x_154:
[----:B------:R-:W-:Y:S01]  /*9890*/  BAR.SYNC.DEFER_BLOCKING 0x1, 0x80 ;  /* 0x0042000000007b1d */ /* 0x000fe20000010000 */
[----:B------:R-:W-:Y:S01]  /*98a0*/  UISETP.NE.AND UP0, UPT, UR49, -0x4, UPT ;  /* 0xfffffffc3100788c */ /* 0x000fe2000bf05270 */
[----:B------:R-:W-:Y:S08]  /*98b0*/  IADD3 R45, PT, PT, R45, 0x1, RZ ;  /* 0x000000012d2d7810 */ /* 0x000ff00007ffe0ff */
[----:B------:R-:W-:Y:S05]  /*98c0*/  BRA.U !UP0, `(.L_x_156) ;  /* 0x0000000108287547 */ /* 0x000fea000b800000 */
[----:B------:R-:W-:Y:S01]  /*98d0*/  ISETP.NE.AND P0, PT, R111, RZ, PT ;  /* 0x000000ff6f00720c */ /* 0x000fe20003f05270 */
[----:B------:R-:W-:Y:S01]  /*98e0*/  IMAD.U32 R2, RZ, RZ, UR51 ;  /* 0x00000033ff027e24 */ /* 0x000fe2000f8e00ff */
[----:B------:R-:W-:Y:S01]  /*98f0*/  UIADD3 UR51, UPT, UPT, UR51, 0x1, URZ ;  /* 0x0000000133337890 */ /* 0x000fe2000fffe0ff */
[----:B------:R-:W-:Y:S03]  /*9900*/  IMAD.U32 R0, RZ, RZ, UR37 ;  /* 0x00000025ff007e24 */ /* 0x000fe6000f8e00ff */
[----:B------:R-:W-:Y:S04]  /*9910*/  UISETP.NE.AND UP0, UPT, UR51, 0x4, UPT ;  /* 0x000000043300788c */ /* 0x000fe8000bf05270 */
[----:B------:R-:W-:Y:S03]  /*9920*/  USEL UR51, UR51, URZ, UP0 ;  /* 0x000000ff33337287 */ /* 0x000fe60008000000 */
[----:B------:R-:W-:Y:S05]  /*9930*/  @P0 LEA R2, R2, UR48, 0x3 ;  /* 0x0000003002020c11 */ /* 0x000fea000f8e18ff */
[----:B------:R-:W-:Y:S05]  /*9940*/  @P0 VIADD R2, R2, 0x120 ;  /* 0x0000012002020836 */ /* 0x000fea0000000000 */
[----:B------:R-:W-:Y:S04]  /*9950*/  @P0 PRMT R0, R0, 0x654, R2 ;  /* 0x0000065400000816 */ /* 0x000fe80000000002 */
[----:B------:R2:W-:Y:S03]  /*9960*/  @P0 SYNCS.ARRIVE.TRANS64.RED.A1T0 RZ, [R0+URZ], RZ ;  /* 0x000000ff00ff09a7 */ /* 0x0005e600081004ff */
.L_x_156:
[----:B------:R-:W-:Y:S01]  /*9970*/  ISETP.NE.AND P2, PT, R107, RZ, PT ;  /* 0x000000ff6b00720c */ /* 0x000fe20003f45270 */
[----:B------:R-:W-:Y:S01]  /*9980*/  UIADD3 UR49, UPT, UPT, UR49, 0x4, URZ ;  /* 0x0000000431317890 */ /* 0x000fe2000fffe0ff */
[----:B------:R-:W-:Y:S01]  /*9990*/  ISETP.NE.AND P0, PT, R109, 0x2, PT ;  /* 0x000000026d00780c */ /* 0x000fe20003f05270 */
[----:B------:R-:W-:Y:S01]  /*99a0*/  IMAD.IADD R15, R43, 0x1, R90 ;  /* 0x000000012b0f7824 */ /* 0x000fe200078e025a */
[----:B------:R-:W-:Y:S01]  /*99b0*/  ISETP.NE.AND P1, PT, R45, 0x4, PT ;  /* 0x000000042d00780c */ /* 0x000fe20003f25270 */
[----:B------:R-:W-:Y:S01]  /*99c0*/  IMAD.IADD R14, R44, 0x1, R91 ;  /* 0x000000012c0e7824 */ /* 0x000fe200078e025b */
[----:B------:R-:W-:Y:S02]  /*99d0*/  SEL R2, RZ, 0x1, P0 ;  /* 0x00000001ff027807 */ /* 0x000fe40000000000 */
[----:B--2---:R-:W-:Y:S02]  /*99e0*/  SEL R0, RZ, 0x1, P1 ;  /* 0x00000001ff007807 */ /* 0x004fe40000800000 */
[----:B------:R-:W-:Y:S02]  /*99f0*/  LOP3.LUT R99, R99, R2, RZ, 0x3c, !PT ;  /* 0x0000000263637212 */ /* 0x000fe400078e3cff */
[----:B------:R-:W-:Y:S02]  /*9a00*/  LOP3.LUT R100, R100, R0, RZ, 0x3c, !PT ;  /* 0x0000000064647212 */ /* 0x000fe400078e3cff */
[----:B------:R-:W-:Y:S02]  /*9a10*/  @P2 R2UR UR36, R98 ;  /* 0x00000000622422ca */ /* 0x000fe400000e0000 */
[----:B------:R-:W-:Y:S02]  /*9a20*/  SEL R109, R109, RZ, P0 ;  /* 0x000000ff6d6d7207 */ /* 0x000fe40000000000 */
[----:B------:R-:W-:Y:S01]  /*9a30*/  SEL R45, R45, RZ, P1 ;  /* 0x000000ff2d2d7207 */ /* 0x000fe20000800000 */
[----:B------:R-:W-:Y:S10]  /*9a40*/  @P2 BRA `(.L_x_157) ;  /* 0xffffffc000542947 */ /* 0x000ff4000383ffff */
[----:B------:R-:W-:-:S09]  /*9a50*/  UISETP.NE.AND UP0, UPT, UR50, URZ, UPT ;  /* 0x000000ff3200728c */ /* 0x000fd2000bf05270 */
[----:B------:R-:W-:Y:S05]  /*9a60*/  BRA.U !UP0, `(.L_x_158) ;  /* 0x0000000108487547 */ /* 0x000fea000b800000 */
[----:B------:R-:W2:Y:S02]  /*9a70*/  LDCU.64 UR4, c[0x0][0x890] ;  /* 0x00011200ff0477ac */ /* 0x000ea40008000a00 */
[----:B--2---:R-:W-:-:S04]  /*9a80*/  UISETP.NE.U32.AND UP0, UPT, UR4, URZ, UPT ;  /* 0x000000ff0400728c */ /* 0x004fc8000bf05070 */
[----:B------:R-:W-:-:S09]  /*9a90*/  UISETP.NE.AND.EX UP0, UPT, UR5, URZ, UPT, UP0 ;  /* 0x000000ff0500728c */ /* 0x000fd2000bf05300 */
[----:B------:R-:W-:Y:S05]  /*9aa0*/  BRA.U UP0, `(.L_x_159) ;  /* 0x00000001000c7547 */ /* 0x000fea000b800000 */
[----:B------:R-:W-:-:S13]  /*9ab0*/  FSETP.NEU.AND P0, PT, R49, RZ, PT ;  /* 0x000000ff3100720b */ /* 0x000fda0003f0d000 */
[----:B------:R-:W-:Y:S05]  /*9ac0*/  @!P0 EXIT ;  /* 0x000000000000894d */ /* 0x000fea0003800000 */
[----:B------:R-:W-:Y:S05]  /*9ad0*/  BRA `(.L_x_158) ;  /* 0x00000000002c7947 */ /* 0x000fea0003800000 */
.L_x_159:
[----:B------:R-:W-:Y:S01]  /*9ae0*/  ISETP.NE.AND P0, PT, R108, RZ, PT ;  /* 0x000000ff6c00720c */ /* 0x000fe20003f05270 */
[----:B------:R-:W-:-:S12]  /*9af0*/  BSSY.RECONVERGENT B0, `(.L_x_158) ;  /* 0x0000009000007945 */ /* 0x000fd80003800200 */
[----:B------:R-:W-:Y:S05]  /*9b00*/  @P0 BRA `(.L_x_160) ;  /* 0x0000000000140947 */ /* 0x000fea0003800000 */
[----:B------:R-:W2:Y:S02]  /*9b10*/  LDCU.64 UR4, c[0x0][0x888] ;  /* 0x00011100ff0477ac */ /* 0x000ea40008000a00 */
[----:B--2---:R-:W-:-:S04]  /*9b20*/  ISETP.NE.U32.AND P0, PT, RZ, UR4, PT ;  /* 0x00000004ff007c0c */ /* 0x004fc8000bf05070 */
[----:B------:R-:W-:-:S13]  /*9b30*/  ISETP.NE.AND.EX P0, PT, RZ, UR5, PT, P0 ;  /* 0x00000005ff007c0c */ /* 0x000fda000bf05300 */
[----:B------:R-:W-:Y:S05]  /*9b40*/  @!P0 EXIT ;  /* 0x000000000000894d */ /* 0x000fea0003800000 */
[----:B------:R-:W-:Y:S05]  /*9b50*/  BRA `(.L_x_161) ;  /* 0x0000000000087947 */ /* 0x000fea0003800000 */
.L_x_160:
[----:B------:R-:W-:-:S13]  /*9b60*/  FSETP.NEU.AND P0, PT, R49, RZ, PT ;  /* 0x000000ff3100720b */ /* 0x000fda0003f0d000 */
[----:B------:R-:W-:Y:S05]  /*9b70*/  @!P0 EXIT ;  /* 0x000000000000894d */ /* 0x000fea0003800000 */
.L_x_161:
[----:B------:R-:W-:Y:S05]  /*9b80*/  BSYNC.RECONVERGENT B0 ;  /* 0x0000000000007941 */ /* 0x000fea0003800200 */
.L_x_158:
[----:B------:R-:W-:Y:S01]  /*9b90*/  ULEA UR4, UR51, UR48, 0x3 ;  /* 0x0000003033047291 */ /* 0x000fe2000f8e18ff */
[----:B------:R-:W-:-:S04]  /*9ba0*/  DEPBAR.LE SB0, 0x0 ;  /* 0x000080000000791a */ /* 0x000fc80000000000 */
[----:B------:R-:W-:-:S04]  /*9bb0*/  UIADD3 UR4, UPT, UPT, UR4, 0x120, URZ ;  /* 0x0000012004047890 */ /* 0x000fc8000fffe0ff */
[----:B------:R-:W-:-:S09]  /*9bc0*/  UPRMT UR4, UR37, 0x654, UR4 ;  /* 0x0000065425047896 */ /* 0x000fd20008000004 */
[----:B------:R-:W-:Y:S01]  /*9bd0*/  SYNCS.ARRIVE.TRANS64.RED.A1T0 RZ, [UR4], RZ ;  /* 0x000000ffffff79a7 */ /* 0x000fe20008100404 */
[----:B------:R-:W-:Y:S05]  /*9be0*/  EXIT ;  /* 0x000000000000794d */ /* 0x000fea0003800000 */
.L_x_25:
[----:B--2---:R2:W4:Y:S02]  /*9bf0*/  SYNCS.PHASECHK.TRANS64.TRYWAIT P0, [R2+URZ+0x1c0], R3 ;  /* 0x0001c003020075a7 */ /* 0x00452400080011ff */
[----:B----4-:R-:W-:Y:S05]  /*9c00*/  @!P0 NANOSLEEP.SYNCS 0x989680 ;  /* 0x009896800000895d */ /* 0x010fea0003900000 */
[----:B------:R-:W4:Y:S02]  /*9c10*/  @!P0 SYNCS.PHASECHK.TRANS64 P0, [R2+URZ+0x1c0], R3 ;  /* 0x0001c003020085a7 */ /* 0x000f2400080010ff */
[----:B----4-:R-:W-:Y:S05]  /*9c20*/  @!P0 BRA `(.L_x_25) ;  /* 0xfffffffc00f08947 */ /* 0x010fea000383ffff */
[----:B------:R-:W-:Y:S05]  /*9c30*/  BRA `(.L_x_162) ;  /* 0xffffff7c00607947 */ /* 0x000fea000383ffff */
.L_x_28:
[----:B------:R-:W-:-:S07]  /*9c40*/  MOV R2, UR33 ;  /* 0x0000002100027c02 */ /* 0x000fce0008000f00 */
.L_x_163:
[----:B-1----:R1:W2:Y:S02]  /*9c50*/  SYNCS.PHASECHK.TRANS64.TRYWAIT P0, [R2+URZ+0x80], R4 ;  /* 0x00008004020075a7 */ /* 0x0022a400080011ff */
[----:B--2---:R-:W-:Y:S05]  /*9c60*/  @!P0 NANOSLEEP.SYNCS 0x989680 ;  /* 0x009896800000895d */ /* 0x004fea0003900000 */
[----:B------:R-:W2:Y:S02]  /*9c70*/  @!P0 SYNCS.PHASECHK.TRANS64 P0, [R2+URZ+0x80], R4 ;  /* 0x00008004020085a7 */ /* 0x000ea400080010ff */
[----:B--2---:R-:W-:Y:S05]  /*9c80*/  @!P0 BRA `(.L_x_163) ;  /* 0xfffffffc00f08947 */ /* 0x004fea000383ffff */
[----:B------:R-:W-:Y:S05]  /*9c90*/  BRA `(.L_x_27) ;  /* 0xffffff7c00c87947 */ /* 0x000fea000383ffff */
.L_x_35:
[----:B-1----:R-:W-:-:S07]  /*9ca0*/  MOV R2, UR17 ;  /* 0x0000001100027c02 */ /* 0x002fce0008000f00 */
.L_x_164:
[----:B-1----:R1:W2:Y:S02]  /*9cb0*/  SYNCS.PHASECHK.TRANS64.TRYWAIT P0, [R2+URZ+0x80], R4 ;  /* 0x00008004020075a7 */ /* 0x0022a400080011ff */
[----:B--2---:R-:W-:Y:S05]  /*9cc0*/  @!P0 NANOSLEEP.SYNCS 0x989680 ;  /* 0x009896800000895d */ /* 0x004fea0003900000 */
[----:B------:R-:W2:Y:S02]  /*9cd0*/  @!P0 SYNCS.PHASECHK.TRANS64 P0, [R2+URZ+0x80], R4 ;  /* 0x00008004020085a7 */ /* 0x000ea400080010ff */
[----:B--2---:R-:W-:Y:S05]  /*9ce0*/  @!P0 BRA `(.L_x_164) ;  /* 0xfffffffc00f08947 */ /* 0x004fea000383ffff */
[----:B------:R-:W-:Y:S05]  /*9cf0*/  BRA `(.L_x_34) ;  /* 0xffffff8000847947 */ /* 0x000fea000383ffff */
.L_x_40:
[----:B-1----:R1:W2:Y:S02]  /*9d00*/  SYNCS.PHASECHK.TRANS64.TRYWAIT P0, [R2+URZ+0x150], R3 ;  /* 0x00015003020075a7 */ /* 0x0022a400080011ff */
[----:B--2---:R-:W-:Y:S05]  /*9d10*/  @!P0 NANOSLEEP.SYNCS 0x989680 ;  /* 0x009896800000895d */ /* 0x004fea0003900000 */
[----:B------:R-:W2:Y:S02]  /*9d20*/  @!P0 SYNCS.PHASECHK.TRANS64 P0, [R2+URZ+0x150], R3 ;  /* 0x00015003020085a7 */ /* 0x000ea400080010ff */
[----:B--2---:R-:W-:Y:S05]  /*9d30*/  @!P0 BRA `(.L_x_40) ;  /* 0xfffffffc00f08947 */ /* 0x004fea000383ffff */
[----:B------:R-:W-:Y:S05]  /*9d40*/  BRA `(.L_x_165) ;  /* 0xffffff8400287947 */ /* 0x000fea000383ffff */
.L_x_44:
[----:B---3--:R-:W-:-:S07]  /*9d50*/  MOV R0, UR4 ;  /* 0x0000000400007c02 */ /* 0x008fce0008000f00 */
.L_x_166:
[----:B-1----:R1:W2:Y:S02]  /*9d60*/  SYNCS.PHASECHK.TRANS64.TRYWAIT P0, [R0+URZ], R2 ;  /* 0x00000002000075a7 */ /* 0x0022a400080011ff */
[----:B--2---:R-:W-:Y:S05]  /*9d70*/  @!P0 NANOSLEEP.SYNCS 0x989680 ;  /* 0x009896800000895d */ /* 0x004fea0003900000 */
[----:B------:R-:W2:Y:S02]  /*9d80*/  @!P0 SYNCS.PHASECHK.TRANS64 P0, [R0+URZ], R2 ;  /* 0x00000002000085a7 */ /* 0x000ea400080010ff */
[----:B--2---:R-:W-:Y:S05]  /*9d90*/  @!P0 BRA `(.L_x_166) ;  /* 0xfffffffc00f08947 */ /* 0x004fea000383ffff */
[----:B------:R-:W-:Y:S05]  /*9da0*/  BRA `(.L_x_167) ;  /* 0xffffff8800987947 */ /* 0x000fea000383ffff */
.L_x_45:
[----:B---3--:R-:W-:-:S07]  /*9db0*/  MOV R0, UR4 ;  /* 0x0000000400007c02 */ /* 0x008fce0008000f00 */
.L_x_168:
[----:B-1----:R1:W2:Y:S02]  /*9dc0*/  SYNCS.PHASECHK.TRANS64.TRYWAIT P0, [R0+URZ], R3 ;  /* 0x00000003000075a7 */ /* 0x0022a400080011ff */
[----:B--2---:R-:W-:Y:S05]  /*9dd0*/  @!P0 NANOSLEEP.SYNCS 0x989680 ;  /* 0x009896800000895d */ /* 0x004fea0003900000 */
[----:B------:R-:W2:Y:S02]  /*9de0*/  @!P0 SYNCS.PHASECHK.TRANS64 P0, [R0+URZ], R3 ;  /* 0x00000003000085a7 */ /* 0x000ea400080010ff */
[----:B--2---:R-:W-:Y:S05]  /*9df0*/  @!P0 BRA `(.L_x_168) ;  /* 0xfffffffc00f08947 */ /* 0x004fea000383ffff */
[----:B------:R-:W-:Y:S05]  /*9e00*/  BRA `(.L_x_169) ;  /* 0xffffff8800a47947 */ /* 0x000fea000383ffff */
.L_x_46:
[----:B---3--:R-:W-:-:S07]  /*9e10*/  MOV R0, UR4 ;  /* 0x0000000400007c02 */ /* 0x008fce0008000f00 */
.L_x_170:
[----:B-1----:R1:W2:Y:S02]  /*9e20*/  SYNCS.PHASECHK.TRANS64.TRYWAIT P0, [R0+URZ], R3 ;  /* 0x00000003000075a7 */ /* 0x0022a400080011ff */
[----:B--2---:R-:W-:Y:S05]  /*9e30*/  @!P0 NANOSLEEP.SYNCS 0x989680 ;  /* 0x009896800000895d */ /* 0x004fea0003900000 */
[----:B------:R-:W2:Y:S02]  /*9e40*/  @!P0 SYNCS.PHASECHK.TRANS64 P0, [R0+URZ], R3 ;  /* 0x00000003000085a7 */ /* 0x000ea400080010ff */
[----:B--2---:R-:W-:Y:S05]  /*9e50*/  @!P0 BRA `(.L_x_170) ;  /* 0xfffffffc00f08947 */ /* 0x004fea000383ffff */
[----:B------:R-:W-:Y:S05]  /*9e60*/  BRA `(.L_x_171) ;  /* 0xffffff8800b07947 */ /* 0x000fea000383ffff */
.L_x_47:
[----:B---3--:R-:W-:-:S07]  /*9e70*/  MOV R0, UR4 ;  /* 0x0000000400007c02 */ /* 0x008fce0008000f00 */
.L_x_172:
[----:B-1----:R1:W2:Y:S02]  /*9e80*/  SYNCS.PHASECHK.TRANS64.TRYWAIT P0, [R0+URZ], R3 ;  /* 0x00000003000075a7 */ /* 0x0022a400080011ff */
[----:B--2---:R-:W-:Y:S05]  /*9e90*/  @!P0 NANOSLEEP.SYNCS 0x989680 ;  /* 0x009896800000895d */ /* 0x004fea0003900000 */
[----:B------:R-:W2:Y:S02]  /*9ea0*/  @!P0 SYNCS.PHASECHK.TRANS64 P0, [R0+URZ], R3 ;  /* 0x00000003000085a7 */ /* 0x000ea400080010ff */
[----:B--2---:R-:W-:Y:S05]  /*9eb0*/  @!P0 BRA `(.L_x_172) ;  /* 0xfffffffc00f08947 */ /* 0x004fea000383ffff */
[----:B------:R-:W-:Y:S05]  /*9ec0*/  BRA `(.L_x_173) ;  /* 0xffffff8800bc7947 */ /* 0x000fea000383ffff */
.L_x_48:
[----:B---3--:R-:W-:-:S07]  /*9ed0*/  MOV R0, UR4 ;  /* 0x0000000400007c02 */ /* 0x008fce0008000f00 */
.L_x_174:
[----:B-1----:R1:W2:Y:S02]  /*9ee0*/  SYNCS.PHASECHK.TRANS64.TRYWAIT P0, [R0+URZ], R3 ;  /* 0x00000003000075a7 */ /* 0x0022a400080011ff */
[----:B--2---:R-:W-:Y:S05]  /*9ef0*/  @!P0 NANOSLEEP.SYNCS 0x989680 ;  /* 0x009896800000895d */ /* 0x004fea0003900000 */
[----:B------:R-:W2:Y:S02]  /*9f00*/  @!P0 SYNCS.PHASECHK.TRANS64 P0, [R0+URZ], R3 ;  /* 0x00000003000085a7 */ /* 0x000ea400080010ff */
[----:B--2---:R-:W-:Y:S05]  /*9f10*/  @!P0 BRA `(.L_x_174) ;  /* 0xfffffffc00f08947 */ /* 0x004fea000383ffff */
[----:B------:R-:W-:Y:S05]  /*9f20*/  BRA `(.L_x_175) ;  /* 0xffffff8800c87947 */ /* 0x000fea000383ffff */
.L_x_49:
[----:B---3--:R-:W-:-:S07]  /*9f30*/  MOV R0, UR4 ;  /* 0x0000000400007c02 */ /* 0x008fce0008000f00 */
.L_x_176:
[----:B-1----:R1:W2:Y:S02]  /*9f40*/  SYNCS.PHASECHK.TRANS64.TRYWAIT P0, [R0+URZ], R3 ;  /* 0x00000003000075a7 */ /* 0x0022a400080011ff */
[----:B--2---:R-:W-:Y:S05]  /*9f50*/  @!P0 NANOSLEEP.SYNCS 0x989680 ;  /* 0x009896800000895d */ /* 0x004fea0003900000 */
[----:B------:R-:W2:Y:S02]  /*9f60*/  @!P0 SYNCS.PHASECHK.TRANS64 P0, [R0+URZ], R3 ;  /* 0x00000003000085a7 */ /* 0x000ea400080010ff */
[----:B--2---:R-:W-:Y:S05]  /*9f70*/  @!P0 BRA `(.L_x_176) ;  /* 0xfffffffc00f08947 */ /* 0x004fea000383ffff */
[----:B------:R-:W-:Y:S05]  /*9f80*/  BRA `(.L_x_177) ;  /* 0xffffff8800d47947 */ /* 0x000fea000383ffff */
.L_x_50:
[----:B---3--:R-:W-:-:S07]  /*9f90*/  MOV R0, UR4 ;  /* 0x0000000400007c02 */ /* 0x008fce0008000f00 */
.L_x_178:
[----:B-1----:R1:W2:Y:S02]  /*9fa0*/  SYNCS.PHASECHK.TRANS64.TRYWAIT P0, [R0+URZ], R3 ;  /* 0x00000003000075a7 */ /* 0x0022a400080011ff */
[----:B--2---:R-:W-:Y:S05]  /*9fb0*/  @!P0 NANOSLEEP.SYNCS 0x989680 ;  /* 0x009896800000895d */ /* 0x004fea0003900000 */
[----:B------:R-:W2:Y:S02]  /*9fc0*/  @!P0 SYNCS.PHASECHK.TRANS64 P0, [R0+URZ], R3 ;  /* 0x00000003000085a7 */ /* 0x000ea400080010ff */
[----:B--2---:R-:W-:Y:S05]  /*9fd0*/  @!P0 BRA `(.L_x_178) ;  /* 0xfffffffc00f08947 */ /* 0x004fea000383ffff */
[----:B------:R-:W-:Y:S05]  /*9fe0*/  BRA `(.L_x_179) ;  /* 0xffffff8800e07947 */ /* 0x000fea000383ffff */
.L_x_51:
[----:B---3--:R-:W-:-:S07]  /*9ff0*/  MOV R0, UR4 ;  /* 0x0000000400007c02 */ /* 0x008fce0008000f00 */
.L_x_180:
[----:B-1----:R1:W2:Y:S02]  /*a000*/  SYNCS.PHASECHK.TRANS64.TRYWAIT P0, [R0+URZ], R3 ;  /* 0x00000003000075a7 */ /* 0x0022a400080011ff */
[----:B--2---:R-:W-:Y:S05]  /*a010*/  @!P0 NANOSLEEP.SYNCS 0x989680 ;  /* 0x009896800000895d */ /* 0x004fea0003900000 */
[----:B------:R-:W2:Y:S02]  /*a020*/  @!P0 SYNCS.PHASECHK.TRANS64 P0, [R0+URZ], R3 ;  /* 0x00000003000085a7 */ /* 0x000ea400080010ff */
[----:B--2---:R-:W-:Y:S05]  /*a030*/  @!P0 BRA `(.L_x_180) ;  /* 0xfffffffc00f08947 */ /* 0x004fea000383ffff */
[----:B------:R-:W-:Y:S05]  /*a040*/  BRA `(.L_x_181) ;  /* 0xffffff8800ec7947 */ /* 0x000fea000383ffff */
.L_x_52:
[----:B---3--:R-:W-:-:S07]  /*a050*/  MOV R0, UR4 ;  /* 0x0000000400007c02 */ /* 0x008fce0008000f00 */
.L_x_182:
[----:B-1----:R1:W2:Y:S02]  /*a060*/  SYNCS.PHASECHK.TRANS64.TRYWAIT P0, [R0+URZ], R3 ;  /* 0x00000003000075a7 */ /* 0x0022a400080011ff */
[----:B--2---:R-:W-:Y:S05]  /*a070*/  @!P0 NANOSLEEP.SYNCS 0x989680 ;  /* 0x009896800000895d */ /* 0x004fea0003900000 */
[----:B------:R-:W2:Y:S02]  /*a080*/  @!P0 SYNCS.PHASECHK.TRANS64 P0, [R0+URZ], R3 ;  /* 0x00000003000085a7 */ /* 0x000ea400080010ff */
[----:B--2---:R-:W-:Y:S05]  /*a090*/  @!P0 BRA `(.L_x_182) ;  /* 0xfffffffc00f08947 */ /* 0x004fea000383ffff */
[----:B------:R-:W-:Y:S05]  /*a0a0*/  BRA `(.L_x_183) ;  /* 0xffffff8800f87947 */ /* 0x000fea000383ffff */
.L_x_53:
[----:B---3--:R-:W-:-:S07]  /*a0b0*/  MOV R0, UR4 ;  /* 0x0000000400007c02 */ /* 0x008fce0008000f00 */
.L_x_184:
[----:B-1----:R1:W2:Y:S02]  /*a0c0*/  SYNCS.PHASECHK.TRANS64.TRYWAIT P0, [R0+URZ], R3 ;  /* 0x00000003000075a7 */ /* 0x0022a400080011ff */
[----:B--2---:R-:W-:Y:S05]  /*a0d0*/  @!P0 NANOSLEEP.SYNCS 0x989680 ;  /* 0x009896800000895d */ /* 0x004fea0003900000 */
[----:B------:R-:W2:Y:S02]  /*a0e0*/  @!P0 SYNCS.PHASECHK.TRANS64 P0, [R0+URZ], R3 ;  /* 0x00000003000085a7 */ /* 0x000ea400080010ff */
[----:B--2---:R-:W-:Y:S05]  /*a0f0*/  @!P0 BRA `(.L_x_184) ;  /* 0xfffffffc00f08947 */ /* 0x004fea000383ffff */
[----:B------:R-:W-:Y:S05]  /*a100*/  BRA `(.L_x_185) ;  /* 0xffffff8c00047947 */ /* 0x000fea000383ffff */
.L_x_54:
[----:B---3--:R-:W-:-:S07]  /*a110*/  MOV R0, UR4 ;  /* 0x0000000400007c02 */ /* 0x008fce0008000f00 */
.L_x_186:
[----:B-1----:R1:W2:Y:S02]  /*a120*/  SYNCS.PHASECHK.TRANS64.TRYWAIT P0, [R0+URZ], R3 ;  /* 0x00000003000075a7 */ /* 0x0022a400080011ff */
[----:B--2---:R-:W-:Y:S05]  /*a130*/  @!P0 NANOSLEEP.SYNCS 0x989680 ;  /* 0x009896800000895d */ /* 0x004fea0003900000 */
[----:B------:R-:W2:Y:S02]  /*a140*/  @!P0 SYNCS.PHASECHK.TRANS64 P0, [R0+URZ], R3 ;  /* 0x00000003000085a7 */ /* 0x000ea400080010ff */
[----:B--2---:R-:W-:Y:S05]  /*a150*/  @!P0 BRA `(.L_x_186) ;  /* 0xfffffffc00f08947 */ /* 0x004fea000383ffff */
[----:B------:R-:W-:Y:S05]  /*a160*/  BRA `(.L_x_187) ;  /* 0xffffff8c00107947 */ /* 0x000fea000383ffff */
.L_x_55:
[----:B---3--:R-:W-:-:S07]  /*a170*/  MOV R0, UR4 ;  /* 0x0000000400007c02 */ /* 0x008fce0008000f00 */
.L_x_188:
[----:B-1----:R1:W2:Y:S02]  /*a180*/  SYNCS.PHASECHK.TRANS64.TRYWAIT P0, [R0+URZ], R3 ;  /* 0x00000003000075a7 */ /* 0x0022a400080011ff */
[----:B--2---:R-:W-:Y:S05]  /*a190*/  @!P0 NANOSLEEP.SYNCS 0x989680 ;  /* 0x009896800000895d */ /* 0x004fea0003900000 */
[----:B------:R-:W2:Y:S02]  /*a1a0*/  @!P0 SYNCS.PHASECHK.TRANS64 P0, [R0+URZ], R3 ;  /* 0x00000003000085a7 */ /* 0x000ea400080010ff */
[----:B--2---:R-:W-:Y:S05]  /*a1b0*/  @!P0 BRA `(.L_x_188) ;  /* 0xfffffffc00f08947 */ /* 0x004fea000383ffff */
[----:B------:R-:W-:Y:S05]  /*a1c0*/  BRA `(.L_x_189) ;  /* 0xffffff8c001c7947 */ /* 0x000fea000383ffff */
.L_x_56:
[----:B---3--:R-:W-:-:S07]  /*a1d0*/  MOV R0, UR4 ;  /* 0x0000000400007c02 */ /* 0x008fce0008000f00 */
.L_x_190:
[----:B-1----:R1:W2:Y:S02]  /*a1e0*/  SYNCS.PHASECHK.TRANS64.TRYWAIT P0, [R0+URZ], R3 ;  /* 0x00000003000075a7 */ /* 0x0022a400080011ff */
[----:B--2---:R-:W-:Y:S05]  /*a1f0*/  @!P0 NANOSLEEP.SYNCS 0x989680 ;  /* 0x009896800000895d */ /* 0x004fea0003900000 */
[----:B------:R-:W2:Y:S02]  /*a200*/  @!P0 SYNCS.PHASECHK.TRANS64 P0, [R0+URZ], R3 ;  /* 0x00000003000085a7 */ /* 0x000ea400080010ff */
[----:B--2---:R-:W-:Y:S05]  /*a210*/  @!P0 BRA `(.L_x_190) ;  /* 0xfffffffc00f08947 */ /* 0x004fea000383ffff */
[----:B------:R-:W-:Y:S05]  /*a220*/  BRA `(.L_x_191) ;  /* 0xffffff8c00287947 */ /* 0x000fea000383ffff */
.L_x_57:
[----:B---3--:R-:W-:-:S07]  /*a230*/  MOV R0, UR4 ;  /* 0x0000000400007c02 */ /* 0x008fce0008000f00 */
.L_x_192:
[----:B-1----:R1:W2:Y:S02]  /*a240*/  SYNCS.PHASECHK.TRANS64.TRYWAIT P0, [R0+URZ], R3 ;  /* 0x00000003000075a7 */ /* 0x0022a400080011ff */
[----:B--2---:R-:W-:Y:S05]  /*a250*/  @!P0 NANOSLEEP.SYNCS 0x989680 ;  /* 0x009896800000895d */ /* 0x004fea0003900000 */
[----:B------:R-:W2:Y:S02]  /*a260*/  @!P0 SYNCS.PHASECHK.TRANS64 P0, [R0+URZ], R3 ;  /* 0x00000003000085a7 */ /* 0x000ea400080010ff */
[----:B--2---:R-:W-:Y:S05]  /*a270*/  @!P0 BRA `(.L_x_192) ;  /* 0xfffffffc00f08947 */ /* 0x004fea000383ffff */
[----:B------:R-:W-:Y:S05]  /*a280*/  BRA `(.L_x_193) ;  /* 0xffffff8c00347947 */ /* 0x000fea000383ffff */
.L_x_58:
[----:B---3--:R-:W-:-:S07]  /*a290*/  MOV R0, UR4 ;  /* 0x0000000400007c02 */ /* 0x008fce0008000f00 */
.L_x_194:
[----:B-1----:R1:W2:Y:S02]  /*a2a0*/  SYNCS.PHASECHK.TRANS64.TRYWAIT P0, [R0+URZ], R3 ;  /* 0x00000003000075a7 */ /* 0x0022a400080011ff */
[----:B--2---:R-:W-:Y:S05]  /*a2b0*/  @!P0 NANOSLEEP.SYNCS 0x989680 ;  /* 0x009896800000895d */ /* 0x004fea0003900000 */
[----:B------:R-:W2:Y:S02]  /*a2c0*/  @!P0 SYNCS.PHASECHK.TRANS64 P0, [R0+URZ], R3 ;  /* 0x00000003000085a7 */ /* 0x000ea400080010ff */
[----:B--2---:R-:W-:Y:S05]  /*a2d0*/  @!P0 BRA `(.L_x_194) ;  /* 0xfffffffc00f08947 */ /* 0x004fea000383ffff */
[----:B------:R-:W-:Y:S05]  /*a2e0*/  BRA `(.L_x_195) ;  /* 0xffffff8c00407947 */ /* 0x000fea000383ffff */
.L_x_61:
[----:B-1----:R1:W2:Y:S02]  /*a2f0*/  SYNCS.PHASECHK.TRANS64.TRYWAIT P0, [R0+URZ+0x1b0], R4 ;  /* 0x0001b004000075a7 */ /* 0x0022a400080011ff */
[----:B--2---:R-:W-:Y:S05]  /*a300*/  @!P0 NANOSLEEP.SYNCS 0x989680 ;  /* 0x009896800000895d */ /* 0x004fea0003900000 */
[----:B------:R-:W2:Y:S02]  /*a310*/  @!P0 SYNCS.PHASECHK.TRANS64 P0, [R0+URZ+0x1b0], R4 ;  /* 0x0001b004000085a7 */ /* 0x000ea400080010ff */
[----:B--2---:R-:W-:Y:S05]  /*a320*/  @!P0 BRA `(.L_x_61) ;  /* 0xfffffffc00f08947 */ /* 0x004fea000383ffff */
[----:B------:R-:W-:Y:S05]  /*a330*/  BRA `(.L_x_196) ;  /* 0xffffff8c00a07947 */ /* 0x000fea000383ffff */
.L_x_62:
[----:B------:R-:W-:-:S07]  /*a340*/  MOV R0, UR5 ;  /* 0x0000000500007c02 */ /* 0x000fce0008000f00 */
.L_x_197:
[----:B-1----:R1:W2:Y:S02]  /*a350*/  SYNCS.PHASECHK.TRANS64.TRYWAIT P0, [R0+URZ+0x160], R5 ;  /* 0x00016005000075a7 */ /* 0x0022a400080011ff */
[----:B--2---:R-:W-:Y:S05]  /*a360*/  @!P0 NANOSLEEP.SYNCS 0x989680 ;  /* 0x009896800000895d */ /* 0x004fea0003900000 */
[----:B------:R-:W2:Y:S02]  /*a370*/  @!P0 SYNCS.PHASECHK.TRANS64 P0, [R0+URZ+0x160], R5 ;  /* 0x00016005000085a7 */ /* 0x000ea400080010ff */
[----:B--2---:R-:W-:Y:S05]  /*a380*/  @!P0 BRA `(.L_x_197) ;  /* 0xfffffffc00f08947 */ /* 0x004fea000383ffff */
[----:B------:R-:W-:Y:S05]  /*a390*/  BRA `(.L_x_198) ;  /* 0xffffff8c00b07947 */ /* 0x000fea000383ffff */
.L_x_63:
[----:B-1----:R1:W2:Y:S02]  /*a3a0*/  SYNCS.PHASECHK.TRANS64.TRYWAIT P1, [R0+URZ+0x150], R4 ;  /* 0x00015004000075a7 */ /* 0x0022a400080211ff */
[----:B--2---:R-:W-:Y:S05]  /*a3b0*/  @!P1 NANOSLEEP.SYNCS 0x989680 ;  /* 0x009896800000995d */ /* 0x004fea0003900000 */
[----:B------:R-:W2:Y:S02]  /*a3c0*/  @!P1 SYNCS.PHASECHK.TRANS64 P1, [R0+URZ+0x150], R4 ;  /* 0x00015004000095a7 */ /* 0x000ea400080210ff */
[----:B--2---:R-:W-:Y:S05]  /*a3d0*/  @!P1 BRA `(.L_x_63) ;  /* 0xfffffffc00f09947 */ /* 0x004fea000383ffff */
[----:B------:R-:W-:Y:S05]  /*a3e0*/  BRA `(.L_x_199) ;  /* 0xffffff8c00e07947 */ /* 0x000fea000383ffff */
.L_x_66:
[----:B------:R-:W-:-:S07]  /*a3f0*/  MOV R0, UR5 ;  /* 0x0000000500007c02 */ /* 0x000fce0008000f00 */
.L_x_200:
[----:B-1----:R1:W2:Y:S02]  /*a400*/  SYNCS.PHASECHK.TRANS64.TRYWAIT P0, [R0+URZ+0x160], R2 ;  /* 0x00016002000075a7 */ /* 0x0022a400080011ff */
[----:B--2---:R-:W-:Y:S05]  /*a410*/  @!P0 NANOSLEEP.SYNCS 0x989680 ;  /* 0x009896800000895d */ /* 0x004fea0003900000 */
[----:B------:R-:W2:Y:S02]  /*a420*/  @!P0 SYNCS.PHASECHK.TRANS64 P0, [R0+URZ+0x160], R2 ;  /* 0x00016002000085a7 */ /* 0x000ea400080010ff */
[----:B--2---:R-:W-:Y:S05]  /*a430*/  @!P0 BRA `(.L_x_200) ;  /* 0xfffffffc00f08947 */ /* 0x004fea000383ffff */
[----:B------:R-:W-:Y:S05]  /*a440*/  BRA `(.L_x_65) ;  /* 0xffffff9000347947 */ /* 0x000fea000383ffff */
.L_x_75:
[----:B-1----:R-:W-:-:S04]  /*a450*/  MOV R4, UR6 ;  /* 0x0000000600047c02 */ /* 0x002fc80008000f00 */
[----:B------:R1:W2:Y:S03]  /*a460*/  SYNCS.PHASECHK.TRANS64.TRYWAIT P0, [R4+URZ+0x8], R5 ;  /* 0x00000805040075a7 */ /* 0x0002a600080011ff */
[----:B--2---:R-:W-:Y:S05]  /*a470*/  @!P0 NANOSLEEP.SYNCS 0x989680 ;  /* 0x009896800000895d */ /* 0x004fea0003900000 */
[----:B------:R-:W2:Y:S02]  /*a480*/  @!P0 SYNCS.PHASECHK.TRANS64 P0, [R4+URZ+0x8], R5 ;  /* 0x00000805040085a7 */ /* 0x000ea400080010ff */
[----:B--2---:R-:W-:Y:S05]  /*a490*/  @!P0 BRA `(.L_x_75) ;  /* 0xfffffffc00ec8947 */ /* 0x004fea000383ffff */
[----:B------:R-:W-:Y:S05]  /*a4a0*/  BRA `(.L_x_74) ;  /* 0xffffff9000e87947 */ /* 0x000fea000383ffff */
.L_x_77:
[----:B------:R-:W-:Y:S01]  /*a4b0*/  BSSY B0, `(.L_x_201) ;  /* 0x0000006000007945 */ /* 0x000fe20003800000 */
[----:B------:R-:W-:-:S07]  /*a4c0*/  MOV R15, 0xffffffff ;  /* 0xffffffff000f7802 */ /* 0x000fce0000000f00 */
[----:B-1---5:R-:W-:Y:S05]  /*a4d0*/  WARPSYNC.COLLECTIVE R15, `(.L_x_202) ;  /* 0x000000000f0c7348 */ /* 0x022fea0003c00000 */
[----:B------:R-:W-:Y:S02]  /*a4e0*/  ELECT P6, UR79, PT ;  /* 0x00000000004f782f */ /* 0x000fe400038c0000 */
[----:B------:R-:W-:Y:S01]  /*a4f0*/  MOV R14, UR79 ;  /* 0x0000004f000e7c02 */ /* 0x000fe20008000f00 */
[----:B-1---5:R-:W-:Y:S10]  /*a500*/  ENDCOLLECTIVE ;  /* 0x000000000000791b */ /* 0x022ff40003800000 */
.L_x_202:
[----:B------:R-:W-:Y:S05]  /*a510*/  BSYNC B0 ;  /* 0x0000000000007941 */ /* 0x000fea0003800000 */
.L_x_201:
[----:B------:R-:W-:Y:S05]  /*a520*/  BRA `(.L_x_203) ;  /* 0xffffff9400187947 */ /* 0x000fea000383ffff */
.L_x_79:
[----:B-1----:R-:W-:-:S04]  /*a530*/  MOV R2, UR6 ;  /* 0x0000000600027c02 */ /* 0x002fc80008000f00 */
[----:B------:R1:W2:Y:S03]  /*a540*/  SYNCS.PHASECHK.TRANS64.TRYWAIT P0, [R2+URZ+0x8], R3 ;  /* 0x00000803020075a7 */ /* 0x0002a600080011ff */
[----:B--2---:R-:W-:Y:S05]  /*a550*/  @!P0 NANOSLEEP.SYNCS 0x989680 ;  /* 0x009896800000895d */ /* 0x004fea0003900000 */
[----:B------:R-:W2:Y:S02]  /*a560*/  @!P0 SYNCS.PHASECHK.TRANS64 P0, [R2+URZ+0x8], R3 ;  /* 0x00000803020085a7 */ /* 0x000ea400080010ff */
[----:B--2---:R-:W-:Y:S05]  /*a570*/  @!P0 BRA `(.L_x_79) ;  /* 0xfffffffc00ec8947 */ /* 0x004fea000383ffff */
[----:B------:R-:W-:Y:S05]  /*a580*/  BRA `(.L_x_78) ;  /* 0xffffff94001c7947 */ /* 0x000fea000383ffff */
.L_x_80:
[----:B-1----:R1:W2:Y:S02]  /*a590*/  SYNCS.PHASECHK.TRANS64.TRYWAIT P0, [R0+URZ+0x150], R4 ;  /* 0x00015004000075a7 */ /* 0x0022a400080011ff */
[----:B--2---:R-:W-:Y:S05]  /*a5a0*/  @!P0 NANOSLEEP.SYNCS 0x989680 ;  /* 0x009896800000895d */ /* 0x004fea0003900000 */
[----:B------:R-:W2:Y:S02]  /*a5b0*/  @!P0 SYNCS.PHASECHK.TRANS64 P0, [R0+URZ+0x150], R4 ;  /* 0x00015004000085a7 */ /* 0x000ea400080010ff */
[----:B--2---:R-:W-:Y:S05]  /*a5c0*/  @!P0 BRA `(.L_x_80) ;  /* 0xfffffffc00f08947 */ /* 0x004fea000383ffff */
[----:B------:R-:W-:Y:S05]  /*a5d0*/  BRA `(.L_x_204) ;  /* 0xffffff9400f87947 */ /* 0x000fea000383ffff */
.L_x_82:
[----:B------:R-:W-:-:S07]  /*a5e0*/  MOV R0, UR10 ;  /* 0x0000000a00007c02 */ /* 0x000fce0008000f00 */
.L_x_205:
[----:B-1----:R1:W2:Y:S02]  /*a5f0*/  SYNCS.PHASECHK.TRANS64.TRYWAIT P0, [R0+URZ+0x190], R4 ;  /* 0x00019004000075a7 */ /* 0x0022a400080011ff */
[----:B--2---:R-:W-:Y:S05]  /*a600*/  @!P0 NANOSLEEP.SYNCS 0x989680 ;  /* 0x009896800000895d */ /* 0x004fea0003900000 */
[----:B------:R-:W2:Y:S02]  /*a610*/  @!P0 SYNCS.PHASECHK.TRANS64 P0, [R0+URZ+0x190], R4 ;  /* 0x00019004000085a7 */ /* 0x000ea400080010ff */
[----:B--2---:R-:W-:Y:S05]  /*a620*/  @!P0 BRA `(.L_x_205) ;  /* 0xfffffffc00f08947 */ /* 0x004fea000383ffff */
[----:B------:R-:W-:Y:S05]  /*a630*/  BRA `(.L_x_206) ;  /* 0xffffff9800447947 */ /* 0x000fea000383ffff */
.L_x_85:
[----:B------:R-:W-:Y:S07]  /*a640*/  MOV R0, UR9 ;  /* 0x0000000900007c02 */ /* 0x000fee0008000f00 */
.L_x_207:
[----:B-1----:R1:W2:Y:S02]  /*a650*/  SYNCS.PHASECHK.TRANS64.TRYWAIT P0, [R0+URZ], R4 ;  /* 0x00000004000075a7 */ /* 0x0022a400080011ff */
[----:B--2---:R-:W-:Y:S05]  /*a660*/  @!P0 NANOSLEEP.SYNCS 0x989680 ;  /* 0x009896800000895d */ /* 0x004fea0003900000 */
[----:B------:R-:W2:Y:S02]  /*a670*/  @!P0 SYNCS.PHASECHK.TRANS64 P0, [R0+URZ], R4 ;  /* 0x00000004000085a7 */ /* 0x000ea400080010ff */
[----:B--2---:R-:W-:Y:S05]  /*a680*/  @!P0 BRA `(.L_x_207) ;  /* 0xfffffffc00f08947 */ /* 0x004fea000383ffff */
[----:B------:R-:W-:Y:S05]  /*a690*/  BRA `(.L_x_84) ;  /* 0xffffff9800587947 */ /* 0x000fea000383ffff */
.L_x_89:
[----:B-1----:R-:W-:-:S07]  /*a6a0*/  MOV R0, UR7 ;  /* 0x0000000700007c02 */ /* 0x002fce0008000f00 */
.L_x_208:
[----:B-1----:R1:W2:Y:S02]  /*a6b0*/  SYNCS.PHASECHK.TRANS64.TRYWAIT P0, [R0+URZ], R2 ;  /* 0x00000002000075a7 */ /* 0x0022a400080011ff */
[----:B--2---:R-:W-:Y:S05]  /*a6c0*/  @!P0 NANOSLEEP.SYNCS 0x989680 ;  /* 0x009896800000895d */ /* 0x004fea0003900000 */
[----:B------:R-:W2:Y:S02]  /*a6d0*/  @!P0 SYNCS.PHASECHK.TRANS64 P0, [R0+URZ], R2 ;  /* 0x00000002000085a7 */ /* 0x000ea400080010ff */
[----:B--2---:R-:W-:Y:S05]  /*a6e0*/  @!P0 BRA `(.L_x_208) ;  /* 0xfffffffc00f08947 */ /* 0x004fea000383ffff */
[----:B------:R-:W-:Y:S05]  /*a6f0*/  BRA `(.L_x_209) ;  /* 0xffffff9c00247947 */ /* 0x000fea000383ffff */
.L_x_90:
[----:B------:R-:W-:-:S07]  /*a700*/  MOV R0, UR7 ;  /* 0x0000000700007c02 */ /* 0x000fce0008000f00 */
.L_x_210:
[----:B-1----:R1:W2:Y:S02]  /*a710*/  SYNCS.PHASECHK.TRANS64.TRYWAIT P0, [R0+URZ], R3 ;  /* 0x00000003000075a7 */ /* 0x0022a400080011ff */
[----:B--2---:R-:W-:Y:S05]  /*a720*/  @!P0 NANOSLEEP.SYNCS 0x989680 ;  /* 0x009896800000895d */ /* 0x004fea0003900000 */
[----:B------:R-:W2:Y:S02]  /*a730*/  @!P0 SYNCS.PHASECHK.TRANS64 P0, [R0+URZ], R3 ;  /* 0x00000003000085a7 */ /* 0x000ea400080010ff */
[----:B--2---:R-:W-:Y:S05]  /*a740*/  @!P0 BRA `(.L_x_210) ;  /* 0xfffffffc00f08947 */ /* 0x004fea000383ffff */
[----:B------:R-:W-:Y:S05]  /*a750*/  BRA `(.L_x_211) ;  /* 0xffffff9c00307947 */ /* 0x000fea000383ffff */
.L_x_91:
[----:B------:R-:W-:-:S07]  /*a760*/  MOV R0, UR7 ;  /* 0x0000000700007c02 */ /* 0x000fce0008000f00 */
.L_x_212:
[----:B-1----:R1:W2:Y:S02]  /*a770*/  SYNCS.PHASECHK.TRANS64.TRYWAIT P0, [R0+URZ], R3 ;  /* 0x00000003000075a7 */ /* 0x0022a400080011ff */
[----:B--2---:R-:W-:Y:S05]  /*a780*/  @!P0 NANOSLEEP.SYNCS 0x989680 ;  /* 0x009896800000895d */ /* 0x004fea0003900000 */
[----:B------:R-:W2:Y:S02]  /*a790*/  @!P0 SYNCS.PHASECHK.TRANS64 P0, [R0+URZ], R3 ;  /* 0x00000003000085a7 */ /* 0x000ea400080010ff */
[----:B--2---:R-:W-:Y:S05]  /*a7a0*/  @!P0 BRA `(.L_x_212) ;  /* 0xfffffffc00f08947 */ /* 0x004fea000383ffff */
[----:B------:R-:W-:Y:S05]  /*a7b0*/  BRA `(.L_x_213) ;  /* 0xffffff9c003c7947 */ /* 0x000fea000383ffff */
.L_x_94:
[----:B------:R-:W-:-:S07]  /*a7c0*/  MOV R0, UR8 ;  /* 0x0000000800007c02 */ /* 0x000fce0008000f00 */
.L_x_214:
[----:B-1----:R1:W2:Y:S02]  /*a7d0*/  SYNCS.PHASECHK.TRANS64.TRYWAIT P1, [R0+URZ+0x1d0], R2 ;  /* 0x0001d002000075a7 */ /* 0x0022a400080211ff */
[----:B--2---:R-:W-:Y:S05]  /*a7e0*/  @!P1 NANOSLEEP.SYNCS 0x989680 ;  /* 0x009896800000995d */ /* 0x004fea0003900000 */
[----:B------:R-:W2:Y:S02]  /*a7f0*/  @!P1 SYNCS.PHASECHK.TRANS64 P1, [R0+URZ+0x1d0], R2 ;  /* 0x0001d002000095a7 */ /* 0x000ea400080210ff */
[----:B--2---:R-:W-:Y:S05]  /*a800*/  @!P1 BRA `(.L_x_214) ;  /* 0xfffffffc00f09947 */ /* 0x004fea000383ffff */
[----:B------:R-:W-:Y:S05]  /*a810*/  BRA `(.L_x_215) ;  /* 0xffffff9c00887947 */ /* 0x000fea000383ffff */
.L_x_99:
[----:B--2---:R2:W4:Y:S02]  /*a820*/  SYNCS.PHASECHK.TRANS64.TRYWAIT P0, [R0+URZ+0x150], R2 ;  /* 0x00015002000075a7 */ /* 0x00452400080011ff */
[----:B----4-:R-:W-:Y:S05]  /*a830*/  @!P0 NANOSLEEP.SYNCS 0x989680 ;  /* 0x009896800000895d */ /* 0x010fea0003900000 */
[----:B------:R-:W4:Y:S02]  /*a840*/  @!P0 SYNCS.PHASECHK.TRANS64 P0, [R0+URZ+0x150], R2 ;  /* 0x00015002000085a7 */ /* 0x000f2400080010ff */
[----:B----4-:R-:W-:Y:S05]  /*a850*/  @!P0 BRA `(.L_x_99) ;  /* 0xfffffffc00f08947 */ /* 0x010fea000383ffff */
[----:B------:R-:W-:Y:S05]  /*a860*/  BRA `(.L_x_216) ;  /* 0xffffffa0009c7947 */ /* 0x000fea000383ffff */
.L_x_102:
[----:B------:R-:W-:Y:S07]  /*a870*/  MOV R0, UR7 ;  /* 0x0000000700007c02 */ /* 0x000fee0008000f00 */
.L_x_217:
[----:B--2---:R2:W4:Y:S02]  /*a880*/  SYNCS.PHASECHK.TRANS64.TRYWAIT P0, [R0+URZ+0x148], R2 ;  /* 0x00014802000075a7 */ /* 0x00452400080011ff */
[----:B----4-:R-:W-:Y:S05]  /*a890*/  @!P0 NANOSLEEP.SYNCS 0x989680 ;  /* 0x009896800000895d */ /* 0x010fea0003900000 */
[----:B------:R-:W4:Y:S02]  /*a8a0*/  @!P0 SYNCS.PHASECHK.TRANS64 P0, [R0+URZ+0x148], R2 ;  /* 0x00014802000085a7 */ /* 0x000f2400080010ff */
[----:B----4-:R-:W-:Y:S05]  /*a8b0*/  @!P0 BRA `(.L_x_217) ;  /* 0xfffffffc00f08947 */ /* 0x010fea000383ffff */
[----:B------:R-:W-:Y:S05]  /*a8c0*/  BRA `(.L_x_101) ;  /* 0xffffffa4007c7947 */ /* 0x000fea000383ffff */
.L_x_105:
[----:B------:R-:W-:Y:S07]  /*a8d0*/  MOV R0, UR7 ;  /* 0x0000000700007c02 */ /* 0x000fee0008000f00 */
.L_x_218:
[----:B-1----:R1:W2:Y:S02]  /*a8e0*/  SYNCS.PHASECHK.TRANS64.TRYWAIT P0, [R0+URZ+0x120], R14 ;  /* 0x0001200e000075a7 */ /* 0x0022a400080011ff */
[----:B--2---:R-:W-:Y:S05]  /*a8f0*/  @!P0 NANOSLEEP.SYNCS 0x989680 ;  /* 0x009896800000895d */ /* 0x004fea0003900000 */
[----:B------:R-:W2:Y:S02]  /*a900*/  @!P0 SYNCS.PHASECHK.TRANS64 P0, [R0+URZ+0x120], R14 ;  /* 0x0001200e000085a7 */ /* 0x000ea400080010ff */
[----:B--2---:R-:W-:Y:S05]  /*a910*/  @!P0 BRA `(.L_x_218) ;  /* 0xfffffffc00f08947 */ /* 0x004fea000383ffff */
[----:B------:R-:W-:Y:S05]  /*a920*/  BRA `(.L_x_219) ;  /* 0xffffffa400f47947 */ /* 0x000fea000383ffff */
.L_x_106:
[----:B------:R-:W-:Y:S07]  /*a930*/  MOV R0, UR7 ;  /* 0x0000000700007c02 */ /* 0x000fee0008000f00 */
.L_x_220:
[----:B-1----:R1:W2:Y:S02]  /*a940*/  SYNCS.PHASECHK.TRANS64.TRYWAIT P0, [R0+URZ+0x128], R14 ;  /* 0x0001280e000075a7 */ /* 0x0022a400080011ff */
[----:B--2---:R-:W-:Y:S05]  /*a950*/  @!P0 NANOSLEEP.SYNCS 0x989680 ;  /* 0x009896800000895d */ /* 0x004fea0003900000 */
[----:B------:R-:W2:Y:S02]  /*a960*/  @!P0 SYNCS.PHASECHK.TRANS64 P0, [R0+URZ+0x128], R14 ;  /* 0x0001280e000085a7 */ /* 0x000ea400080010ff */
[----:B--2---:R-:W-:Y:S05]  /*a970*/  @!P0 BRA `(.L_x_220) ;  /* 0xfffffffc00f08947 */ /* 0x004fea000383ffff */
[----:B------:R-:W-:Y:S05]  /*a980*/  BRA `(.L_x_221) ;  /* 0xffffffa8002c7947 */ /* 0x000fea000383ffff */
.L_x_107:
[----:B------:R-:W-:Y:S07]  /*a990*/  MOV R0, UR7 ;  /* 0x0000000700007c02 */ /* 0x000fee0008000f00 */
.L_x_222:
[----:B-1----:R1:W2:Y:S02]  /*a9a0*/  SYNCS.PHASECHK.TRANS64.TRYWAIT P0, [R0+URZ+0x130], R14 ;  /* 0x0001300e000075a7 */ /* 0x0022a400080011ff */
[----:B--2---:R-:W-:Y:S05]  /*a9b0*/  @!P0 NANOSLEEP.SYNCS 0x989680 ;  /* 0x009896800000895d */ /* 0x004fea0003900000 */
[----:B------:R-:W2:Y:S02]  /*a9c0*/  @!P0 SYNCS.PHASECHK.TRANS64 P0, [R0+URZ+0x130], R14 ;  /* 0x0001300e000085a7 */ /* 0x000ea400080010ff */
[----:B--2---:R-:W-:Y:S05]  /*a9d0*/  @!P0 BRA `(.L_x_222) ;  /* 0xfffffffc00f08947 */ /* 0x004fea000383ffff */
[----:B------:R-:W-:Y:S05]  /*a9e0*/  BRA `(.L_x_223) ;  /* 0xffffffa800707947 */ /* 0x000fea000383ffff */
.L_x_108:
[----:B------:R-:W-:Y:S07]  /*a9f0*/  MOV R0, UR7 ;  /* 0x0000000700007c02 */ /* 0x000fee0008000f00 */
.L_x_224:
[----:B-1----:R1:W2:Y:S02]  /*aa00*/  SYNCS.PHASECHK.TRANS64.TRYWAIT P0, [R0+URZ+0x138], R14 ;  /* 0x0001380e000075a7 */ /* 0x0022a400080011ff */
[----:B--2---:R-:W-:Y:S05]  /*aa10*/  @!P0 NANOSLEEP.SYNCS 0x989680 ;  /* 0x009896800000895d */ /* 0x004fea0003900000 */
[----:B------:R-:W2:Y:S02]  /*aa20*/  @!P0 SYNCS.PHASECHK.TRANS64 P0, [R0+URZ+0x138], R14 ;  /* 0x0001380e000085a7 */ /* 0x000ea400080010ff */
[----:B--2---:R-:W-:Y:S05]  /*aa30*/  @!P0 BRA `(.L_x_224) ;  /* 0xfffffffc00f08947 */ /* 0x004fea000383ffff */
[----:B------:R-:W-:Y:S05]  /*aa40*/  BRA `(.L_x_225) ;  /* 0xffffffa800f47947 */ /* 0x000fea000383ffff */
.L_x_110:
[----:B------:R-:W-:-:S07]  /*aa50*/  MOV R0, UR7 ;  /* 0x0000000700007c02 */ /* 0x000fce0008000f00 */
.L_x_226:
[----:B-1----:R1:W4:Y:S02]  /*aa60*/  SYNCS.PHASECHK.TRANS64.TRYWAIT P0, [R0+URZ+0x120], R2 ;  /* 0x00012002000075a7 */ /* 0x00232400080011ff */
[----:B----4-:R-:W-:Y:S05]  /*aa70*/  @!P0 NANOSLEEP.SYNCS 0x989680 ;  /* 0x009896800000895d */ /* 0x010fea0003900000 */
[----:B------:R-:W4:Y:S02]  /*aa80*/  @!P0 SYNCS.PHASECHK.TRANS64 P0, [R0+URZ+0x120], R2 ;  /* 0x00012002000085a7 */ /* 0x000f2400080010ff */
[----:B----4-:R-:W-:Y:S05]  /*aa90*/  @!P0 BRA `(.L_x_226) ;  /* 0xfffffffc00f08947 */ /* 0x010fea000383ffff */
[----:B------:R-:W-:Y:S05]  /*aaa0*/  BRA `(.L_x_227) ;  /* 0xffffffac00647947 */ /* 0x000fea000383ffff */
.L_x_111:
[----:B-1----:R-:W-:-:S07]  /*aab0*/  MOV R0, UR7 ;  /* 0x0000000700007c02 */ /* 0x002fce0008000f00 */
.L_x_228:
[----:B-1----:R1:W4:Y:S02]  /*aac0*/  SYNCS.PHASECHK.TRANS64.TRYWAIT P0, [R0+URZ+0x128], R2 ;  /* 0x00012802000075a7 */ /* 0x00232400080011ff */
[----:B----4-:R-:W-:Y:S05]  /*aad0*/  @!P0 NANOSLEEP.SYNCS 0x989680 ;  /* 0x009896800000895d */ /* 0x010fea0003900000 */
[----:B------:R-:W4:Y:S02]  /*aae0*/  @!P0 SYNCS.PHASECHK.TRANS64 P0, [R0+URZ+0x128], R2 ;  /* 0x00012802000085a7 */ /* 0x000f2400080010ff */
[----:B----4-:R-:W-:Y:S05]  /*aaf0*/  @!P0 BRA `(.L_x_228) ;  /* 0xfffffffc00f08947 */ /* 0x010fea000383ffff */
[----:B------:R-:W-:Y:S05]  /*ab00*/  BRA `(.L_x_229) ;  /* 0xffffffac00547947 */ /* 0x000fea000383ffff */
.L_x_112:
[----:B-1----:R-:W-:-:S07]  /*ab10*/  MOV R0, UR7 ;  /* 0x0000000700007c02 */ /* 0x002fce0008000f00 */
.L_x_230:
[----:B-1----:R1:W4:Y:S02]  /*ab20*/  SYNCS.PHASECHK.TRANS64.TRYWAIT P0, [R0+URZ+0x130], R2 ;  /* 0x00013002000075a7 */ /* 0x00232400080011ff */
[----:B----4-:R-:W-:Y:S05]  /*ab30*/  @!P0 NANOSLEEP.SYNCS 0x989680 ;  /* 0x009896800000895d */ /* 0x010fea0003900000 */
[----:B------:R-:W4:Y:S02]  /*ab40*/  @!P0 SYNCS.PHASECHK.TRANS64 P0, [R0+URZ+0x130], R2 ;  /* 0x00013002000085a7 */ /* 0x000f2400080010ff */
[----:B----4-:R-:W-:Y:S05]  /*ab50*/  @!P0 BRA `(.L_x_230) ;  /* 0xfffffffc00f08947 */ /* 0x010fea000383ffff */
[----:B------:R-:W-:Y:S05]  /*ab60*/  BRA `(.L_x_231) ;  /* 0xffffffac00447947 */ /* 0x000fea000383ffff */
.L_x_114:
[----:B--2---:R2:W4:Y:S02]  /*ab70*/  SYNCS.PHASECHK.TRANS64.TRYWAIT P0, [R0+URZ+0x150], R2 ;  /* 0x00015002000075a7 */ /* 0x00452400080011ff */
[----:B----4-:R-:W-:Y:S05]  /*ab80*/  @!P0 NANOSLEEP.SYNCS 0x989680 ;  /* 0x009896800000895d */ /* 0x010fea0003900000 */
[----:B------:R-:W4:Y:S02]  /*ab90*/  @!P0 SYNCS.PHASECHK.TRANS64 P0, [R0+URZ+0x150], R2 ;  /* 0x00015002000085a7 */ /* 0x000f2400080010ff */
[----:B----4-:R-:W-:Y:S05]  /*aba0*/  @!P0 BRA `(.L_x_114) ;  /* 0xfffffffc00f08947 */ /* 0x010fea000383ffff */
[----:B------:R-:W-:Y:S05]  /*abb0*/  BRA `(.L_x_232) ;  /* 0xffffffb0000c7947 */ /* 0x000fea000383ffff */
.L_x_125:
[----:B-1----:R-:W-:Y:S04]  /*abc0*/  MOV R2, UR48 ;  /* 0x0000003000027c02 */ /* 0x002fe80008000f00 */
[----:B------:R1:W3:Y:S03]  /*abd0*/  SYNCS.PHASECHK.TRANS64.TRYWAIT P1, [R2+URZ+0x100], R3 ;  /* 0x00010003020075a7 */ /* 0x0002e600080211ff */
[----:B---3--:R-:W-:Y:S05]  /*abe0*/  @!P1 NANOSLEEP.SYNCS 0x989680 ;  /* 0x009896800000995d */ /* 0x008fea0003900000 */
[----:B------:R-:W3:Y:S02]  /*abf0*/  @!P1 SYNCS.PHASECHK.TRANS64 P1, [R2+URZ+0x100], R3 ;  /* 0x00010003020095a7 */ /* 0x000ee400080210ff */
[----:B---3--:R-:W-:Y:S05]  /*ac00*/  @!P1 BRA `(.L_x_125) ;  /* 0xfffffffc00ec9947 */ /* 0x008fea000383ffff */
[----:B------:R-:W-:Y:S05]  /*ac10*/  BRA `(.L_x_124) ;  /* 0xffffffbc00187947 */ /* 0x000fea000383ffff */
.L_x_127:
[----:B-1----:R1:W4:Y:S02]  /*ac20*/  SYNCS.PHASECHK.TRANS64.TRYWAIT P0, [R112+URZ+0x170], R0 ;  /* 0x00017000700075a7 */ /* 0x00232400080011ff */
[----:B----4-:R-:W-:Y:S05]  /*ac30*/  @!P0 NANOSLEEP.SYNCS 0x989680 ;  /* 0x009896800000895d */ /* 0x010fea0003900000 */
[----:B------:R-:W4:Y:S02]  /*ac40*/  @!P0 SYNCS.PHASECHK.TRANS64 P0, [R112+URZ+0x170], R0 ;  /* 0x00017000700085a7 */ /* 0x000f2400080010ff */
[----:B----4-:R-:W-:Y:S05]  /*ac50*/  @!P0 BRA `(.L_x_127) ;  /* 0xfffffffc00f08947 */ /* 0x010fea000383ffff */
[----:B------:R-:W-:Y:S05]  /*ac60*/  BRA `(.L_x_126) ;  /* 0xffffffbc00407947 */ /* 0x000fea000383ffff */
.L_x_136:
[----:B--2---:R2:W4:Y:S02]  /*ac70*/  SYNCS.PHASECHK.TRANS64.TRYWAIT P0, [R2+URZ+0x100], R0 ;  /* 0x00010000020075a7 */ /* 0x00452400080011ff */
[----:B----4-:R-:W-:Y:S05]  /*ac80*/  @!P0 NANOSLEEP.SYNCS 0x989680 ;  /* 0x009896800000895d */ /* 0x010fea0003900000 */
[----:B------:R-:W4:Y:S02]  /*ac90*/  @!P0 SYNCS.PHASECHK.TRANS64 P0, [R2+URZ+0x100], R0 ;  /* 0x00010000020085a7 */ /* 0x000f2400080010ff */
[----:B----4-:R-:W-:Y:S05]  /*aca0*/  @!P0 BRA `(.L_x_136) ;  /* 0xfffffffc00f08947 */ /* 0x010fea000383ffff */
[----:B------:R-:W-:Y:S05]  /*acb0*/  BRA `(.L_x_135) ;  /* 0xffffffc8001c7947 */ /* 0x000fea000383ffff */
.L_x_144:
[----:B--2---:R2:W4:Y:S02]  /*acc0*/  SYNCS.PHASECHK.TRANS64.TRYWAIT P0, [R0+URZ+0x100], R6 ;  /* 0x00010006000075a7 */ /* 0x00452400080011ff */
[----:B----4-:R-:W-:Y:S05]  /*acd0*/  @!P0 NANOSLEEP.SYNCS 0x989680 ;  /* 0x009896800000895d */ /* 0x010fea0003900000 */
[----:B------:R-:W4:Y:S02]  /*ace0*/  @!P0 SYNCS.PHASECHK.TRANS64 P0, [R0+URZ+0x100], R6 ;  /* 0x00010006000085a7 */ /* 0x000f2400080010ff */
[----:B----4-:R-:W-:Y:S05]  /*acf0*/  @!P0 BRA `(.L_x_144) ;  /* 0xfffffffc00f08947 */ /* 0x010fea000383ffff */
[----:B------:R-:W-:Y:S05]  /*ad00*/  BRA `(.L_x_143) ;  /* 0xffffffd4001c7947 */ /* 0x000fea000383ffff */
.L_x_152:
[----:B--2---:R2:W4:Y:S02]  /*ad10*/  SYNCS.PHASECHK.TRANS64.TRYWAIT P0, [R0+URZ+0x100], R5 ;  /* 0x00010005000075a7 */ /* 0x00452400080011ff */
[----:B----4-:R-:W-:Y:S05]  /*ad20*/  @!P0 NANOSLEEP.SYNCS 0x989680 ;  /* 0x009896800000895d */ /* 0x010fea0003900000 */
[----:B------:R-:W4:Y:S02]  /*ad30*/  @!P0 SYNCS.PHASECHK.TRANS64 P0, [R0+URZ+0x100], R5 ;  /* 0x00010005000085a7 */ /* 0x000f2400080010ff */
[----:B----4-:R-:W-:Y:S05]  /*ad40*/  @!P0 BRA `(.L_x_152) ;  /* 0xfffffffc00f08947 */ /* 0x010fea000383ffff */
[----:B------:R-:W-:Y:S05]  /*ad50*/  BRA `(.L_x_151) ;  /* 0xffffffe0001c7947 */ /* 0x000fea000383ffff */
        .weak           $__internal_0_$__cuda_sm10x_tcgen05_guardrail_trap_col_being_dealloced_not_returned_by_alloc
        .type           $__internal_0_$__cuda_sm10x_tcgen05_guardrail_trap_col_being_dealloced_not_returned_by_alloc,@function
        .size           $__internal_0_$__cuda_sm10x_tcgen05_guardrail_trap_col_being_dealloced_not_returned_by_alloc,($__internal_1_$__cuda_sm10x_tcgen05_guardrail_trap_phase_invalid_during_alloc - $__internal_0_$__cuda_sm10x_tcgen05_guardrail_trap_col_being_dealloced_not_returned_by_alloc)
$__internal_0_$__cuda_sm10x_tcgen05_guardrail_trap_col_being_dealloced_not_returned_by_alloc:
[----:B------:R-:W-:Y:S05]  /*ad60*/  BPT.TRAP 0x1 ;  /* 0x000000040000795c */ /* 0x000fea0000300000 */
[----:B------:R-:W-:-:S04]  /*ad70*/  HFMA2 R3, -RZ, RZ, 0, 0 ;  /* 0x00000000ff037431 */ /* 0x000fc800000001ff */
[----:B------:R-:W-:Y:S05]  /*ad80*/  RET.REL.NODEC R2 `(_ZN7cutlass13device_kernelINS_4gemm6kernel13GemmUniversalIN4cute5tupleIJiiiiEEENS1_10collective13CollectiveMmaINS1_35MainloopSm100TmaUmmaWarpSpecializedILi16ELi2ELi4ENS5_IJNS4_1CILi2EEENSA_ILi1EEESC_EEEEENS5_IJNSA_ILi256EEENSA_ILi128EEENSA_ILi32EEEEEENS_10bfloat16_tENS5_IJlSC_lEEESJ_SK_NS4_8TiledMMAINS4_8MMA_AtomIJNS4_26SM100_MMA_F16BF16_2x1SM_SSISJ_SJ_fLi256ELi128ELNS4_4UMMA5MajorE0ELSP_0ELNSO_7ScaleInE0ELSQ_0EEEEEENS4_6LayoutINS5_IJSC_SC_SC_EEENS5_IJNSA_ILi0EEESV_SV_EEEEENS5_IJNS4_10UnderscoreESY_SY_EEEEENS4_18SM100_TMA_2SM_LOADENS4_14ComposedLayoutINS4_7SwizzleILi2ELi4ELi3EEENS4_18smem_ptr_flag_bitsILi16EEENST_INS5_IJNSA_ILi8EEESH_EEENS5_IJSH_SC_EEEEEEEvNS4_8identityES11_S1B_vS1C_EENS_8epilogue10collective18CollectiveEpilogueINS1E_23Sm100TmaWarpSpecializedILi4ELi2ELi32ELb1ELb0EEEJNS5_IJSG_SG_SH_EEENS5_IJNST_ISG_SC_EENST_ISH_SC_EEEEESJ_SK_SJ_SK_NS1E_6fusion15FusionCallbacksIS1I_NS1N_17LinearCombinationISJ_fSJ_fLNS_15FloatRoundStyleE2EEES1J_S1M_JEEENS4_5SM1004TMEM4LOAD26SM100_TMEM_LOAD_32dp32b32xENS4_13SM90_TMA_LOADES1B_NS4_39AutoVectorizingCopyWithAssumedAlignmentILi128EEENS4_14SM90_TMA_STOREES1B_S1Z_S1Z_EEEvvEEEEvNT_6ParamsE) ;  /* 0xffffff50029c7950 */ /* 0x000fea0003c3ffff */
        .weak           $__internal_1_$__cuda_sm10x_tcgen05_guardrail_trap_phase_invalid_during_alloc
        .type           $__internal_1_$__cuda_sm10x_tcgen05_guardrail_trap_phase_invalid_during_alloc,@function
        .size           $__internal_1_$__cuda_sm10x_tcgen05_guardrail_trap_phase_invalid_during_alloc,($__internal_2_$__cuda_sm10x_tcgen05_guardrail_trap_unallocated_columns_being_dealloced - $__internal_1_$__cuda_sm10x_tcgen05_guardrail_trap_phase_invalid_during_alloc)
$__internal_1_$__cuda_sm10x_tcgen05_guardrail_trap_phase_invalid_during_alloc:
[----:B------:R-:W-:Y:S05]  /*ad90*/  BPT.TRAP 0x1 ;  /* 0x000000040000795c */ /* 0x000fea0000300000 */
[----:B------:R-:W-:-:S04]  /*ada0*/  MOV R3, 0x0 ;  /* 0x0000000000037802 */ /* 0x000fc80000000f00 */
[----:B------:R-:W-:Y:S05]  /*adb0*/  RET.REL.NODEC R2 `(_ZN7cutlass13device_kernelINS_4gemm6kernel13GemmUniversalIN4cute5tupleIJiiiiEEENS1_10collective13CollectiveMmaINS1_35MainloopSm100TmaUmmaWarpSpecializedILi16ELi2ELi4ENS5_IJNS4_1CILi2EEENSA_ILi1EEESC_EEEEENS5_IJNSA_ILi256EEENSA_ILi128EEENSA_ILi32EEEEEENS_10bfloat16_tENS5_IJlSC_lEEESJ_SK_NS4_8TiledMMAINS4_8MMA_AtomIJNS4_26SM100_MMA_F16BF16_2x1SM_SSISJ_SJ_fLi256ELi128ELNS4_4UMMA5MajorE0ELSP_0ELNSO_7ScaleInE0ELSQ_0EEEEEENS4_6LayoutINS5_IJSC_SC_SC_EEENS5_IJNSA_ILi0EEESV_SV_EEEEENS5_IJNS4_10UnderscoreESY_SY_EEEEENS4_18SM100_TMA_2SM_LOADENS4_14ComposedLayoutINS4_7SwizzleILi2ELi4ELi3EEENS4_18smem_ptr_flag_bitsILi16EEENST_INS5_IJNSA_ILi8EEESH_EEENS5_IJSH_SC_EEEEEEEvNS4_8identityES11_S1B_vS1C_EENS_8epilogue10collective18CollectiveEpilogueINS1E_23Sm100TmaWarpSpecializedILi4ELi2ELi32ELb1ELb0EEEJNS5_IJSG_SG_SH_EEENS5_IJNST_ISG_SC_EENST_ISH_SC_EEEEESJ_SK_SJ_SK_NS1E_6fusion15FusionCallbacksIS1I_NS1N_17LinearCombinationISJ_fSJ_fLNS_15FloatRoundStyleE2EEES1J_S1M_JEEENS4_5SM1004TMEM4LOAD26SM100_TMEM_LOAD_32dp32b32xENS4_13SM90_TMA_LOADES1B_NS4_39AutoVectorizingCopyWithAssumedAlignmentILi128EEENS4_14SM90_TMA_STOREES1B_S1Z_S1Z_EEEvvEEEEvNT_6ParamsE) ;  /* 0xffffff5002907950 */ /* 0x000fea0003c3ffff */
        .weak           $__internal_2_$__cuda_sm10x_tcgen05_guardrail_trap_unallocated_columns_being_dealloced
        .type           $__internal_2_$__cuda_sm10x_tcgen05_guardrail_trap_unallocated_columns_being_dealloced,@function
        .size           $__internal_2_$__cuda_sm10x_tcgen05_guardrail_trap_unallocated_columns_being_dealloced,(.L_x_234 - $__internal_2_$__cuda_sm10x_tcgen05_guardrail_trap_unallocated_columns_being_dealloced)
$__internal_2_$__cuda_sm10x_tcgen05_guardrail_trap_unallocated_columns_being_dealloced:
[----:B------:R-:W-:Y:S05]  /*adc0*/  BPT.TRAP 0x1 ;  /* 0x000000040000795c */ /* 0x000fea0000300000 */
[----:B------:R-:W-:-:S04]  /*add0*/  HFMA2 R3, -RZ, RZ, 0, 0 ;  /* 0x00000000ff037431 */ /* 0x000fc800000001ff */
[----:B------:R-:W-:Y:S05]  /*ade0*/  RET.REL.NODEC R2 `(_ZN7cutlass13device_kernelINS_4gemm6kernel13GemmUniversalIN4cute5tupleIJiiiiEEENS1_10collective13CollectiveMmaINS1_35MainloopSm100TmaUmmaWarpSpecializedILi16ELi2ELi4ENS5_IJNS4_1CILi2EEENSA_ILi1EEESC_EEEEENS5_IJNSA_ILi256EEENSA_ILi128EEENSA_ILi32EEEEEENS_10bfloat16_tENS5_IJlSC_lEEESJ_SK_NS4_8TiledMMAINS4_8MMA_AtomIJNS4_26SM100_MMA_F16BF16_2x1SM_SSISJ_SJ_fLi256ELi128ELNS4_4UMMA5MajorE0ELSP_0ELNSO_7ScaleInE0ELSQ_0EEEEEENS4_6LayoutINS5_IJSC_SC_SC_EEENS5_IJNSA_ILi0EEESV_SV_EEEEENS5_IJNS4_10UnderscoreESY_SY_EEEEENS4_18SM100_TMA_2SM_LOADENS4_14ComposedLayoutINS4_7SwizzleILi2ELi4ELi3EEENS4_18smem_ptr_flag_bitsILi16EEENST_INS5_IJNSA_ILi8EEESH_EEENS5_IJSH_SC_EEEEEEEvNS4_8identityES11_S1B_vS1C_EENS_8epilogue10collective18CollectiveEpilogueINS1E_23Sm100TmaWarpSpecializedILi4ELi2ELi32ELb1ELb0EEEJNS5_IJSG_SG_SH_EEENS5_IJNST_ISG_SC_EENST_ISH_SC_EEEEESJ_SK_SJ_SK_NS1E_6fusion15FusionCallbacksIS1I_NS1N_17LinearCombinationISJ_fSJ_fLNS_15FloatRoundStyleE2EEES1J_S1M_JEEENS4_5SM1004TMEM4LOAD26SM100_TMEM_LOAD_32dp32b32xENS4_13SM90_TMA_LOADES1B_NS4_39AutoVectorizingCopyWithAssumedAlignmentILi128EEENS4_14SM90_TMA_STOREES1B_S1Z_S1Z_EEEvvEEEEvNT_6ParamsE) ;  /* 0xffffff5002847950 */ /* 0x000fea0003c3ffff */
.L_x_233:
[----:B------:R-:W-:-:S00]  /*adf0*/  BRA `(.L_x_233) ;  /* 0xfffffffc00fc7947 */ /* 0x000fc0000383ffff */
[----:B------:R-:W-:-:S00]  /*ae00*/  NOP ;  /* 0x0000000000007918 */ /* 0x000fc00000000000 */
[----:B------:R-:W-:-:S00]  /*ae10*/  NOP ;  /* 0x0000000000007918 */ /* 0x000fc00000000000 */
[----:B------:R-:W-:-:S00]  /*ae20*/  NOP ;  /* 0x0000000000007918 */ /* 0x000fc00000000000 */
[----:B------:R-:W-:-:S00]  /*ae30*/  NOP ;  /* 0x0000000000007918 */ /* 0x000fc00000000000 */
[----:B------:R-:W-:-:S00]  /*ae40*/  NOP ;  /* 0x0000000000007918 */ /* 0x000fc00000000000 */
[----:B------:R-:W-:-:S00]  /*ae50*/  NOP ;  /* 0x0000000000007918 */ /* 0x000fc00000000000 */
[----:B------:R-:W-:-:S00]  /*ae60*/  NOP ;  /* 0x0000000000007918 */ /* 0x000fc00000000000 */
[----:B------:R-:W-:-:S00]  /*ae70*/  NOP ;  /* 0x0000000000007918 */ /* 0x000fc00000000000 */
.L_x_234:


//--------------------- .nv.global.init           --------------------------
	.section	.nv.global.init,"aw",@progbits
.nv.global.init:
	.type		$str$27,@object
	.size		$str$27,($str$28 - $str$27)
$str$27:
        /*0000*/ 	.byte	0x28, 0x61, 0x64, 0x64, 0x72, 0x65, 0x73, 0x73, 0x20, 0x26, 0x20, 0x6d, 0x61, 0x73, 0x6b, 0x29
        /*0010*/ 	.byte	0x20, 0x3d, 0x3d, 0x20, 0x30, 0x00
	.type		$str$28,@object
	.size		$str$28,($str$26 - $str$28)
$str$28:
        /*0016*/ 	.byte	0x2f, 0x74, 0x6d, 0x70, 0x2f, 0x63, 0x75, 0x74, 0x6c, 0x61, 0x73, 0x73, 0x5f, 0x73, 0x77, 0x65
        /*0026*/ 	.byte	0x65, 0x70, 0x5f, 0x73, 0x72, 0x63, 0x2f, 0x69, 0x6e, 0x63, 0x6c, 0x75, 0x64, 0x65, 0x2f, 0x63
        /*0036*/ 	.byte	0x75, 0x74, 0x65, 0x2f, 0x70, 0x6f, 0x69, 0x6e, 0x74, 0x65, 0x72, 0x5f, 0x66, 0x6c, 0x61, 0x67
        /*0046*/ 	.byte	0x67, 0x65, 0x64, 0x2e, 0x68, 0x70, 0x70, 0x00
	.type		$str$26,@object
	.size		$str$26,($str$25 - $str$26)
$str$26:
        /*004e*/ 	.byte	0x2f, 0x74, 0x6d, 0x70, 0x2f, 0x63, 0x75, 0x74, 0x6c, 0x61, 0x73, 0x73, 0x5f, 0x73, 0x77, 0x65
        /*005e*/ 	.byte	0x65, 0x70, 0x5f, 0x73, 0x72, 0x63, 0x2f, 0x69, 0x6e, 0x63, 0x6c, 0x75, 0x64, 0x65, 0x2f, 0x63
        /*006e*/ 	.byte	0x75, 0x74, 0x65, 0x2f, 0x61, 0x74, 0x6f, 0x6d, 0x2f, 0x63, 0x6f, 0x70, 0x79, 0x5f, 0x74, 0x72
        /*007e*/ 	.byte	0x61, 0x69, 0x74, 0x73, 0x5f, 0x73, 0x6d, 0x31, 0x30, 0x30, 0x2e, 0x68, 0x70, 0x70, 0x00
	.type		$str$25,@object
	.size		$str$25,(__unnamed_1 - $str$25)
$str$25:
        /*008d*/ 	.byte	0x28, 0x28, 0x75, 0x69, 0x6e, 0x74, 0x33, 0x32, 0x5f, 0x74, 0x28, 0x74, 0x68, 0x72, 0x65, 0x61
        /*009d*/ 	.byte	0x64, 0x49, 0x64, 0x78, 0x2e, 0x78, 0x29, 0x20, 0x2f, 0x20, 0x33, 0x32, 0x29, 0x20, 0x25, 0x20
        /*00ad*/ 	.byte	0x34, 0x29, 0x20, 0x3d, 0x3d, 0x20, 0x28, 0x28, 0x28, 0x74, 0x6d, 0x65, 0x6d, 0x5f, 0x61, 0x64
        /*00bd*/ 	.byte	0x64, 0x72, 0x20, 0x3e, 0x3e, 0x20, 0x31, 0x36, 0x29, 0x20, 0x2f, 0x20, 0x33, 0x32, 0x29, 0x20
        /*00cd*/ 	.byte	0x25, 0x20, 0x34, 0x29, 0x00
	.type		__unnamed_1,@object
	.size		__unnamed_1,(__unnamed_2 - __unnamed_1)
__unnamed_1:
        /*00d2*/ 	.byte	0x61, 0x75, 0x74, 0x6f, 0x20, 0x63, 0x75, 0x74, 0x65, 0x3a, 0x3a, 0x61, 0x73, 0x5f, 0x70, 0x6f
        /* <DEDUP_REMOVED lines=24> */
        /*0262*/ 	.byte	0x34, 0x30, 0x39, 0x36, 0x3e, 0x3e, 0x3e, 0x3e, 0x5d, 0x00
	.type		__unnamed_2,@object
	.size		__unnamed_2,(.L_2 - __unnamed_2)
__unnamed_2:
        /* <DEDUP_REMOVED lines=42> */
        /*050c*/ 	.byte	0x3e, 0x3e, 0x5d, 0x00
.L_2:


//--------------------- .nv.shared._ZN7cutlass13device_kernelINS_4gemm6kernel13GemmUniversalIN4cute5tupleIJiiiiEEENS1_10collective13CollectiveMmaINS1_35MainloopSm100TmaUmmaWarpSpecializedILi16ELi2ELi4ENS5_IJNS4_1CILi2EEENSA_ILi1EEESC_EEEEENS5_IJNSA_ILi256EEENSA_ILi128EEENSA_ILi32EEEEEENS_10bfloat16_tENS5_IJlSC_lEEESJ_SK_NS4_8TiledMMAINS4_8MMA_AtomIJNS4_26SM100_MMA_F16BF16_2x1SM_SSISJ_SJ_fLi256ELi128ELNS4_4UMMA5MajorE0ELSP_0ELNSO_7ScaleInE0ELSQ_0EEEEEENS4_6LayoutINS5_IJSC_SC_SC_EEENS5_IJNSA_ILi0EEESV_SV_EEEEENS5_IJNS4_10UnderscoreESY_SY_EEEEENS4_18SM100_TMA_2SM_LOADENS4_14ComposedLayoutINS4_7SwizzleILi2ELi4ELi3EEENS4_18smem_ptr_flag_bitsILi16EEENST_INS5_IJNSA_ILi8EEESH_EEENS5_IJSH_SC_EEEEEEEvNS4_8identityES11_S1B_vS1C_EENS_8epilogue10collective18CollectiveEpilogueINS1E_23Sm100TmaWarpSpecializedILi4ELi2ELi32ELb1ELb0EEEJNS5_IJSG_SG_SH_EEENS5_IJNST_ISG_SC_EENST_ISH_SC_EEEEESJ_SK_SJ_SK_NS1E_6fusion15FusionCallbacksIS1I_NS1N_17LinearCombinationISJ_fSJ_fLNS_15FloatRoundStyleE2EEES1J_S1M_JEEENS4_5SM1004TMEM4LOAD26SM100_TMEM_LOAD_32dp32b32xENS4_13SM90_TMA_LOADES1B_NS4_39AutoVectorizingCopyWithAssumedAlignmentILi128EEENS4_14SM90_TMA_STOREES1B_S1Z_S1Z_EEEvvEEEEvNT_6ParamsE --------------------------
	.section	.nv.shared._ZN7cutlass13device_kernelINS_4gemm6kernel13GemmUniversalIN4cute5tupleIJiiiiEEENS1_10collective13CollectiveMmaINS1_35MainloopSm100TmaUmmaWarpSpecializedILi16ELi2ELi4ENS5_IJNS4_1CILi2EEENSA_ILi1EEESC_EEEEENS5_IJNSA_ILi256EEENSA_ILi128EEENSA_ILi32EEEEEENS_10bfloat16_tENS5_IJlSC_lEEESJ_SK_NS4_8TiledMMAINS4_8MMA_AtomIJNS4_26SM100_MMA_F16BF16_2x1SM_SSISJ_SJ_fLi256ELi128ELNS4_4UMMA5MajorE0ELSP_0ELNSO_7ScaleInE0ELSQ_0EEEEEENS4_6LayoutINS5_IJSC_SC_SC_EEENS5_IJNSA_ILi0EEESV_SV_EEEEENS5_IJNS4_10UnderscoreESY_SY_EEEEENS4_18SM100_TMA_2SM_LOADENS4_14ComposedLayoutINS4_7SwizzleILi2ELi4ELi3EEENS4_18smem_ptr_flag_bitsILi16EEENST_INS5_IJNSA_ILi8EEESH_EEENS5_IJSH_SC_EEEEEEEvNS4_8identityES11_S1B_vS1C_EENS_8epilogue10collective18CollectiveEpilogueINS1E_23Sm100TmaWarpSpecializedILi4ELi2ELi32ELb1ELb0EEEJNS5_IJSG_SG_SH_EEENS5_IJNST_ISG_SC_EENST_ISH_SC_EEEEESJ_SK_SJ_SK_NS1E_6fusion15FusionCallbacksIS1I_NS1N_17LinearCombinationISJ_fSJ_fLNS_15FloatRoundStyleE2EEES1J_S1M_JEEENS4_5SM1004TMEM4LOAD26SM100_TMEM_LOAD_32dp32b32xENS4_13SM90_TMA_LOADES1B_NS4_39AutoVectorizingCopyWithAssumedAlignmentILi128EEENS4_14SM90_TMA_STOREES1B_S1Z_S1Z_EEEvvEEEEvNT_6ParamsE,"aw",@nobits
	.sectionflags	@""
	.align	16
	.zero		1024


//--------------------- .nv.shared.reserved.0     --------------------------
	.section	.nv.shared.reserved.0,"aw",@nobits
	.weak		__nv_reservedSMEM_offset_0_alias
	.size		__nv_reservedSMEM_offset_0_alias, 0, 64
	.other		__nv_reservedSMEM_offset_0_alias,@"STO_CUDA_RESERVED_SHARED STV_DEFAULT"
__nv_reservedSMEM_offset_0_alias:
	.zero		0
.nv.shared.reserved.0:
	.zero		64
	.weak		__nv_reservedSMEM_tcgen05_partition
	.type		__nv_reservedSMEM_tcgen05_partition,@object
	.size		__nv_reservedSMEM_tcgen05_partition,(.L_0 - __nv_reservedSMEM_tcgen05_partition)
__nv_reservedSMEM_tcgen05_partition:
	.zero		32
.L_0:


//--------------------- .nv.global                --------------------------
	.section	.nv.global,"aw",@nobits
.nv.global:
	.type		_ZN39_INTERNAL_3abfefd9_4_k_cu_d010627b_78974cute1_E,@object
	.size		_ZN39_INTERNAL_3abfefd9_4_k_cu_d010627b_78974cute1_E,(_ZN39_INTERNAL_3abfefd9_4_k_cu_d010627b_78974cuda3std3__45__cpo6cbeginE - _ZN39_INTERNAL_3abfefd9_4_k_cu_d010627b_78974cute1_E)
_ZN39_INTERNAL_3abfefd9_4_k_cu_d010627b_78974cute1_E:
	.zero		1
	.type		_ZN39_INTERNAL_3abfefd9_4_k_cu_d010627b_78974cuda3std3__45__cpo6cbeginE,@object
	.size		_ZN39_INTERNAL_3abfefd9_4_k_cu_d010627b_78974cuda3std3__45__cpo6cbeginE,(_ZN39_INTERNAL_3abfefd9_4_k_cu_d010627b_78974cuda3std3__48in_placeE - _ZN39_INTERNAL_3abfefd9_4_k_cu_d010627b_78974cuda3std3__45__cpo6cbeginE)
_ZN39_INTERNAL_3abfefd9_4_k_cu_d010627b_78974cuda3std3__45__cpo6cbeginE:
	.zero		1
	.type		_ZN39_INTERNAL_3abfefd9_4_k_cu_d010627b_78974cuda3std3__48in_placeE,@object
	.size		_ZN39_INTERNAL_3abfefd9_4_k_cu_d010627b_78974cuda3std3__48in_placeE,(_ZN39_INTERNAL_3abfefd9_4_k_cu_d010627b_78974cuda3std6ranges3__45__cpo9iter_moveE - _ZN39_INTERNAL_3abfefd9_4_k_cu_d010627b_78974cuda3std3__48in_placeE)
_ZN39_INTERNAL_3abfefd9_4_k_cu_d010627b_78974cuda3std3__48in_placeE:
	.zero		1
	.type		_ZN39_INTERNAL_3abfefd9_4_k_cu_d010627b_78974cuda3std6ranges3__45__cpo9iter_moveE,@object
	.size		_ZN39_INTERNAL_3abfefd9_4_k_cu_d010627b_78974cuda3std6ranges3__45__cpo9iter_moveE,(_ZN39_INTERNAL_3abfefd9_4_k_cu_d010627b_78974cuda3std3__45__cpo5beginE - _ZN39_INTERNAL_3abfefd9_4_k_cu_d010627b_78974cuda3std6ranges3__45__cpo9iter_moveE)
_ZN39_INTERNAL_3abfefd9_4_k_cu_d010627b_78974cuda3std6ranges3__45__cpo9iter_moveE:
	.zero		1
	.type		_ZN39_INTERNAL_3abfefd9_4_k_cu_d010627b_78974cuda3std3__45__cpo5beginE,@object
	.size		_ZN39_INTERNAL_3abfefd9_4_k_cu_d010627b_78974cuda3std3__45__cpo5beginE,(_ZN39_INTERNAL_3abfefd9_4_k_cu_d010627b_78974cuda3std3__441_GLOBAL__N__3abfefd9_4_k_cu_d010627b_78976ignoreE - _ZN39_INTERNAL_3abfefd9_4_k_cu_d010627b_78974cuda3std3__45__cpo5beginE)
_ZN39_INTERNAL_3abfefd9_4_k_cu_d010627b_78974cuda3std3__45__cpo5beginE:
	.zero		1
	.type		_ZN39_INTERNAL_3abfefd9_4_k_cu_d010627b_78974cuda3std3__441_GLOBAL__N__3abfefd9_4_k_cu_d010627b_78976ignoreE,@object
	.size		_ZN39_INTERNAL_3abfefd9_4_k_cu_d010627b_78974cuda3std3__441_GLOBAL__N__3abfefd9_4_k_cu_d010627b_78976ignoreE,(_ZN39_INTERNAL_3abfefd9_4_k_cu_d010627b_78974cute7productE - _ZN39_INTERNAL_3abfefd9_4_k_cu_d010627b_78974cuda3std3__441_GLOBAL__N__3abfefd9_4_k_cu_d010627b_78976ignoreE)
_ZN39_INTERNAL_3abfefd9_4_k_cu_d010627b_78974cuda3std3__441_GLOBAL__N__3abfefd9_4_k_cu_d010627b_78976ignoreE:
	.zero		1
	.type		_ZN39_INTERNAL_3abfefd9_4_k_cu_d010627b_78974cute7productE,@object
	.size		_ZN39_INTERNAL_3abfefd9_4_k_cu_d010627b_78974cute7productE,(_ZN39_INTERNAL_3abfefd9_4_k_cu_d010627b_78974cuda3std3__45__cpo3endE - _ZN39_INTERNAL_3abfefd9_4_k_cu_d010627b_78974cute7productE)
_ZN39_INTERNAL_3abfefd9_4_k_cu_d010627b_78974cute7productE:
	.zero		1
	.type		_ZN39_INTERNAL_3abfefd9_4_k_cu_d010627b_78974cuda3std3__45__cpo3endE,@object
	.size		_ZN39_INTERNAL_3abfefd9_4_k_cu_d010627b_78974cuda3std3__45__cpo3endE,(_ZN39_INTERNAL_3abfefd9_4_k_cu_d010627b_78974cuda3std3__419piecewise_constructE - _ZN39_INTERNAL_3abfefd9_4_k_cu_d010627b_78974cuda3std3__45__cpo3endE)
_ZN39_INTERNAL_3abfefd9_4_k_cu_d010627b_78974cuda3std3__45__cpo3endE:
	.zero		1
	.type		_ZN39_INTERNAL_3abfefd9_4_k_cu_d010627b_78974cuda3std3__419piecewise_constructE,@object
	.size		_ZN39_INTERNAL_3abfefd9_4_k_cu_d010627b_78974cuda3std3__419piecewise_constructE,(_ZN39_INTERNAL_3abfefd9_4_k_cu_d010627b_78974cuda3std3__45__cpo4cendE - _ZN39_INTERNAL_3abfefd9_4_k_cu_d010627b_78974cuda3std3__419piecewise_constructE)
_ZN39_INTERNAL_3abfefd9_4_k_cu_d010627b_78974cuda3std3__419piecewise_constructE:
	.zero		1
	.type		_ZN39_INTERNAL_3abfefd9_4_k_cu_d010627b_78974cuda3std3__45__cpo4cendE,@object
	.size		_ZN39_INTERNAL_3abfefd9_4_k_cu_d010627b_78974cuda3std3__45__cpo4cendE,(_ZN39_INTERNAL_3abfefd9_4_k_cu_d010627b_78974cuda3std6ranges3__45__cpo4swapE - _ZN39_INTERNAL_3abfefd9_4_k_cu_d010627b_78974cuda3std3__45__cpo4cendE)
_ZN39_INTERNAL_3abfefd9_4_k_cu_d010627b_78974cuda3std3__45__cpo4cendE:
	.zero		1
	.type		_ZN39_INTERNAL_3abfefd9_4_k_cu_d010627b_78974cuda3std6ranges3__45__cpo4swapE,@object
	.size		_ZN39_INTERNAL_3abfefd9_4_k_cu_d010627b_78974cuda3std6ranges3__45__cpo4swapE,(.L_10 - _ZN39_INTERNAL_3abfefd9_4_k_cu_d010627b_78974cuda3std6ranges3__45__cpo4swapE)
_ZN39_INTERNAL_3abfefd9_4_k_cu_d010627b_78974cuda3std6ranges3__45__cpo4swapE:
	.zero		1
.L_10:


//--------------------- .nv.constant0._ZN7cutlass13device_kernelINS_4gemm6kernel13GemmUniversalIN4cute5tupleIJiiiiEEENS1_10collective13CollectiveMmaINS1_35MainloopSm100TmaUmmaWarpSpecializedILi16ELi2ELi4ENS5_IJNS4_1CILi2EEENSA_ILi1EEESC_EEEEENS5_IJNSA_ILi256EEENSA_ILi128EEENSA_ILi32EEEEEENS_10bfloat16_tENS5_IJlSC_lEEESJ_SK_NS4_8TiledMMAINS4_8MMA_AtomIJNS4_26SM100_MMA_F16BF16_2x1SM_SSISJ_SJ_fLi256ELi128ELNS4_4UMMA5MajorE0ELSP_0ELNSO_7ScaleInE0ELSQ_0EEEEEENS4_6LayoutINS5_IJSC_SC_SC_EEENS5_IJNSA_ILi0EEESV_SV_EEEEENS5_IJNS4_10UnderscoreESY_SY_EEEEENS4_18SM100_TMA_2SM_LOADENS4_14ComposedLayoutINS4_7SwizzleILi2ELi4ELi3EEENS4_18smem_ptr_flag_bitsILi16EEENST_INS5_IJNSA_ILi8EEESH_EEENS5_IJSH_SC_EEEEEEEvNS4_8identityES11_S1B_vS1C_EENS_8epilogue10collective18CollectiveEpilogueINS1E_23Sm100TmaWarpSpecializedILi4ELi2ELi32ELb1ELb0EEEJNS5_IJSG_SG_SH_EEENS5_IJNST_ISG_SC_EENST_ISH_SC_EEEEESJ_SK_SJ_SK_NS1E_6fusion15FusionCallbacksIS1I_NS1N_17LinearCombinationISJ_fSJ_fLNS_15FloatRoundStyleE2EEES1J_S1M_JEEENS4_5SM1004TMEM4LOAD26SM100_TMEM_LOAD_32dp32b32xENS4_13SM90_TMA_LOADES1B_NS4_39AutoVectorizingCopyWithAssumedAlignmentILi128EEENS4_14SM90_TMA_STOREES1B_S1Z_S1Z_EEEvvEEEEvNT_6ParamsE --------------------------
	.section	.nv.constant0._ZN7cutlass13device_kernelINS_4gemm6kernel13GemmUniversalIN4cute5tupleIJiiiiEEENS1_10collective13CollectiveMmaINS1_35MainloopSm100TmaUmmaWarpSpecializedILi16ELi2ELi4ENS5_IJNS4_1CILi2EEENSA_ILi1EEESC_EEEEENS5_IJNSA_ILi256EEENSA_ILi128EEENSA_ILi32EEEEEENS_10bfloat16_tENS5_IJlSC_lEEESJ_SK_NS4_8TiledMMAINS4_8MMA_AtomIJNS4_26SM100_MMA_F16BF16_2x1SM_SSISJ_SJ_fLi256ELi128ELNS4_4UMMA5MajorE0ELSP_0ELNSO_7ScaleInE0ELSQ_0EEEEEENS4_6LayoutINS5_IJSC_SC_SC_EEENS5_IJNSA_ILi0EEESV_SV_EEEEENS5_IJNS4_10UnderscoreESY_SY_EEEEENS4_18SM100_TMA_2SM_LOADENS4_14ComposedLayoutINS4_7SwizzleILi2ELi4ELi3EEENS4_18smem_ptr_flag_bitsILi16EEENST_INS5_IJNSA_ILi8EEESH_EEENS5_IJSH_SC_EEEEEEEvNS4_8identityES11_S1B_vS1C_EENS_8epilogue10collective18CollectiveEpilogueINS1E_23Sm100TmaWarpSpecializedILi4ELi2ELi32ELb1ELb0EEEJNS5_IJSG_SG_SH_EEENS5_IJNST_ISG_SC_EENST_ISH_SC_EEEEESJ_SK_SJ_SK_NS1E_6fusion15FusionCallbacksIS1I_NS1N_17LinearCombinationISJ_fSJ_fLNS_15FloatRoundStyleE2EEES1J_S1M_JEEENS4_5SM1004TMEM4LOAD26SM100_TMEM_LOAD_32dp32b32xENS4_13SM90_TMA_LOADES1B_NS4_39AutoVectorizingCopyWithAssumedAlignmentILi128EEENS4_14SM90_TMA_STOREES1B_S1Z_S1Z_EEEvvEEEEvNT_6ParamsE,"a",@progbits
	.sectionflags	@""
	.align	4
.nv.constant0._ZN7cutlass13device_kernelINS_4gemm6kernel13GemmUniversalIN4cute5tupleIJiiiiEEENS1_10collective13CollectiveMmaINS1_35MainloopSm100TmaUmmaWarpSpecializedILi16ELi2ELi4ENS5_IJNS4_1CILi2EEENSA_ILi1EEESC_EEEEENS5_IJNSA_ILi256EEENSA_ILi128EEENSA_ILi32EEEEEENS_10bfloat16_tENS5_IJlSC_lEEESJ_SK_NS4_8TiledMMAINS4_8MMA_AtomIJNS4_26SM100_MMA_F16BF16_2x1SM_SSISJ_SJ_fLi256ELi128ELNS4_4UMMA5MajorE0ELSP_0ELNSO_7ScaleInE0ELSQ_0EEEEEENS4_6LayoutINS5_IJSC_SC_SC_EEENS5_IJNSA_ILi0EEESV_SV_EEEEENS5_IJNS4_10UnderscoreESY_SY_EEEEENS4_18SM100_TMA_2SM_LOADENS4_14ComposedLayoutINS4_7SwizzleILi2ELi4ELi3EEENS4_18smem_ptr_flag_bitsILi16EEENST_INS5_IJNSA_ILi8EEESH_EEENS5_IJSH_SC_EEEEEEEvNS4_8identityES11_S1B_vS1C_EENS_8epilogue10collective18CollectiveEpilogueINS1E_23Sm100TmaWarpSpecializedILi4ELi2ELi32ELb1ELb0EEEJNS5_IJSG_SG_SH_EEENS5_IJNST_ISG_SC_EENST_ISH_SC_EEEEESJ_SK_SJ_SK_NS1E_6fusion15FusionCallbacksIS1I_NS1N_17LinearCombinationISJ_fSJ_fLNS_15FloatRoundStyleE2EEES1J_S1M_JEEENS4_5SM1004TMEM4LOAD26SM100_TMEM_LOAD_32dp32b32xENS4_13SM90_TMA_LOADES1B_NS4_39AutoVectorizingCopyWithAssumedAlignmentILi128EEENS4_14SM90_TMA_STOREES1B_S1Z_S1Z_EEEvvEEEEvNT_6ParamsE:
	.zero		2944


//--------------------- SYMBOLS --------------------------

	.type		.nv.reservedSmem.offset0,@object
	.size		.nv.reservedSmem.offset0,0x4
	.type		.nv.reservedSmem.cap,@object
	.size		.nv.reservedSmem.cap,0x4
	.type		__assertfail,@function
